def matmul_kernel(
    a_ptr,
    b_ptr,
    c_ptr,
    M,
    N,
    K,
    stride_am,
    stride_ak,
    stride_bk,
    stride_bn,
    stride_cm,
    stride_cn,
    BLOCK_M: tl.constexpr,
    BLOCK_N: tl.constexpr,
    BLOCK_K: tl.constexpr,
    GROUP_M: tl.constexpr,
):
    pid = tl.program_id(axis=0)
    num_pid_m = tl.cdiv(M, BLOCK_M)
    num_pid_n = tl.cdiv(N, BLOCK_N)
    num_pid_in_group = GROUP_M * num_pid_n
    group_id = pid // num_pid_in_group
    first_pid_m = group_id * GROUP_M
    group_size_m = min(num_pid_m - first_pid_m, GROUP_M)
    pid_m = first_pid_m + ((pid % num_pid_in_group) % group_size_m)
    pid_n = (pid % num_pid_in_group) // group_size_m

    offs_am = (pid_m * BLOCK_M + tl.arange(0, BLOCK_M)) % M
    offs_bn = (pid_n * BLOCK_N + tl.arange(0, BLOCK_N)) % N
    offs_k = tl.arange(0, BLOCK_K)
    a_ptrs = a_ptr + offs_am[:, None] * stride_am + offs_k[None, :] * stride_ak
    b_ptrs = b_ptr + offs_k[:, None] * stride_bk + offs_bn[None, :] * stride_bn

    acc = tl.zeros((BLOCK_M, BLOCK_N), dtype=tl.float32)
    for kk in range(0, tl.cdiv(K, BLOCK_K)):
        a = tl.load(a_ptrs, mask=offs_k[None, :] < K - kk * BLOCK_K, other=0.0)
        b = tl.load(b_ptrs, mask=offs_k[:, None] < K - kk * BLOCK_K, other=0.0)
        acc = tl.dot(a, b, acc)
        a_ptrs += BLOCK_K * stride_ak
        b_ptrs += BLOCK_K * stride_bk

    c = acc.to(c_ptr.dtype.element_ty)
    offs_cm = pid_m * BLOCK_M + tl.arange(0, BLOCK_M)
    offs_cn = pid_n * BLOCK_N + tl.arange(0, BLOCK_N)
    c_ptrs = c_ptr + offs_cm[:, None] * stride_cm + offs_cn[None, :] * stride_cn
    mask = (offs_cm[:, None] < M) & (offs_cn[None, :] < N)
    tl.store(c_ptrs, c, mask=mask)

# config = {"BLOCK_K": 16, "BLOCK_M": 256, "BLOCK_N": 16, "GROUP_M": 8, "arch": "sm_90", "dtype": "bf16", "num_ctas": 1, "num_stages": 3, "num_warps": 4}
# arch = sm_90


// ===== COMPILED SASS (sm_90a) =====

	.target	sm_90a

	.elftype	@"ET_EXEC"


//--------------------- .note.nv.tkinfo           --------------------------
	.section	.note.nv.tkinfo,"",@"SHT_NOTE"
	.sectionflags	@"SHF_NOTE_NV_TKINFO"
	.tkinfo
        /*0018*/ 	.word	0x00000002
        /*0030*/ 	.string	""
        /*0030*/ 	.string	"ptxas"
        /*0030*/ 	.string	"Cuda compilation tools, release 13.0, V13.0.88"
        /*0030*/ 	.string	"Build cuda_13.0.r13.0/compiler.36424714_0"
        /*0030*/ 	.string	"-v  -suppress-debug-info  -lineinfo  -arch sm_90a "



//--------------------- .note.nv.cuinfo           --------------------------
	.section	.note.nv.cuinfo,"",@"SHT_NOTE"
	.sectionflags	@"SHF_NOTE_NV_CUINFO"
        /*0018*/ 	.short	0x0002
        /*001a*/ 	.short	0x005a
        /*001c*/ 	.short	0x0082
	.zero		2


//--------------------- .nv.info                  --------------------------
	.section	.nv.info,"",@"SHT_CUDA_INFO"
	.align	4


	//----- nvinfo : EIATTR_REGCOUNT
	.align		4
        /*0000*/ 	.byte	0x04, 0x2f
        /*0002*/ 	.short	(.L_1 - .L_0)
	.align		4
.L_0:
        /*0004*/ 	.word	index@(matmul_kernel)
        /*0008*/ 	.word	0x000000a6


	//----- nvinfo : EIATTR_FRAME_SIZE
	.align		4
.L_1:
        /*000c*/ 	.byte	0x04, 0x11
        /*000e*/ 	.short	(.L_3 - .L_2)
	.align		4
.L_2:
        /*0010*/ 	.word	index@(matmul_kernel)
        /*0014*/ 	.word	0x00000000


	//----- nvinfo : EIATTR_MIN_STACK_SIZE
	.align		4
.L_3:
        /*0018*/ 	.byte	0x04, 0x12
        /*001a*/ 	.short	(.L_5 - .L_4)
	.align		4
.L_4:
        /*001c*/ 	.word	index@(matmul_kernel)
        /*0020*/ 	.word	0x00000000
.L_5:


//--------------------- .nv.compat                --------------------------
	.section	.nv.compat,"",@"SHT_CUDA_COMPAT_INFO"
	.align	4
        /*0000*/ 	.byte	0x02, 0x09, 0x01, 0x00, 0x02, 0x02, 0x04, 0x00, 0x02, 0x05, 0x05, 0x00, 0x03, 0x07, 0x01, 0x01
        /*0010*/ 	.byte	0x02, 0x03, 0x00, 0x00, 0x02, 0x06, 0x01, 0x00, 0x04, 0x0b, 0x08, 0x00, 0x00, 0x00, 0x00, 0x00
        /*0020*/ 	.byte	0x00, 0x00, 0x00, 0x00


//--------------------- .nv.info.matmul_kernel    --------------------------
	.section	.nv.info.matmul_kernel,"",@"SHT_CUDA_INFO"
	.sectionflags	@""
	.align	4


	//----- nvinfo : EIATTR_CUDA_API_VERSION
	.align		4
        /*0000*/ 	.byte	0x04, 0x37
        /*0002*/ 	.short	(.L_7 - .L_6)
.L_6:
        /*0004*/ 	.word	0x00000082


	//----- nvinfo : EIATTR_KPARAM_INFO
	.align		4
.L_7:
        /*0008*/ 	.byte	0x04, 0x17
        /*000a*/ 	.short	(.L_9 - .L_8)
.L_8:
        /*000c*/ 	.word	0x00000000
        /*0010*/ 	.short	0x000d
        /*0012*/ 	.short	0x0048
        /*0014*/ 	.byte	0x00, 0xf4, 0x21, 0x00


	//----- nvinfo : EIATTR_KPARAM_INFO
	.align		4
.L_9:
        /*0018*/ 	.byte	0x04, 0x17
        /*001a*/ 	.short	(.L_11 - .L_10)
.L_10:
        /*001c*/ 	.word	0x00000000
        /*0020*/ 	.short	0x000c
        /*0022*/ 	.short	0x0040
        /*0024*/ 	.byte	0x00, 0xf4, 0x21, 0x00


	//----- nvinfo : EIATTR_KPARAM_INFO
	.align		4
.L_11:
        /*0028*/ 	.byte	0x04, 0x17
        /*002a*/ 	.short	(.L_13 - .L_12)
.L_12:
        /*002c*/ 	.word	0x00000000
        /*0030*/ 	.short	0x000b
        /*0032*/ 	.short	0x0038
        /*0034*/ 	.byte	0x00, 0xf0, 0x11, 0x00


	//----- nvinfo : EIATTR_KPARAM_INFO
	.align		4
.L_13:
        /*0038*/ 	.byte	0x04, 0x17
        /*003a*/ 	.short	(.L_15 - .L_14)
.L_14:
        /*003c*/ 	.word	0x00000000
        /*0040*/ 	.short	0x000a
        /*0042*/ 	.short	0x0034
        /*0044*/ 	.byte	0x00, 0xf0, 0x11, 0x00


	//----- nvinfo : EIATTR_KPARAM_INFO
	.align		4
.L_15:
        /*0048*/ 	.byte	0x04, 0x17
        /*004a*/ 	.short	(.L_17 - .L_16)
.L_16:
        /*004c*/ 	.word	0x00000000
        /*0050*/ 	.short	0x0009
        /*0052*/ 	.short	0x0030
        /*0054*/ 	.byte	0x00, 0xf0, 0x11, 0x00


	//----- nvinfo : EIATTR_KPARAM_INFO
	.align		4
.L_17:
        /*0058*/ 	.byte	0x04, 0x17
        /*005a*/ 	.short	(.L_19 - .L_18)
.L_18:
        /*005c*/ 	.word	0x00000000
        /*0060*/ 	.short	0x0008
        /*0062*/ 	.short	0x002c
        /*0064*/ 	.byte	0x00, 0xf0, 0x11, 0x00


	//----- nvinfo : EIATTR_KPARAM_INFO
	.align		4
.L_19:
        /*0068*/ 	.byte	0x04, 0x17
        /*006a*/ 	.short	(.L_21 - .L_20)
.L_20:
        /*006c*/ 	.word	0x00000000
        /*0070*/ 	.short	0x0007
        /*0072*/ 	.short	0x0028
        /*0074*/ 	.byte	0x00, 0xf0, 0x11, 0x00


	//----- nvinfo : EIATTR_KPARAM_INFO
	.align		4
.L_21:
        /*0078*/ 	.byte	0x04, 0x17
        /*007a*/ 	.short	(.L_23 - .L_22)
.L_22:
        /*007c*/ 	.word	0x00000000
        /*0080*/ 	.short	0x0006
        /*0082*/ 	.short	0x0024
        /*0084*/ 	.byte	0x00, 0xf0, 0x11, 0x00


	//----- nvinfo : EIATTR_KPARAM_INFO
	.align		4
.L_23:
        /*0088*/ 	.byte	0x04, 0x17
        /*008a*/ 	.short	(.L_25 - .L_24)
.L_24:
        /*008c*/ 	.word	0x00000000
        /*0090*/ 	.short	0x0005
        /*0092*/ 	.short	0x0020
        /*0094*/ 	.byte	0x00, 0xf0, 0x11, 0x00


	//----- nvinfo : EIATTR_KPARAM_INFO
	.align		4
.L_25:
        /*0098*/ 	.byte	0x04, 0x17
        /*009a*/ 	.short	(.L_27 - .L_26)
.L_26:
        /*009c*/ 	.word	0x00000000
        /*00a0*/ 	.short	0x0004
        /*00a2*/ 	.short	0x001c
        /*00a4*/ 	.byte	0x00, 0xf0, 0x11, 0x00


	//----- nvinfo : EIATTR_KPARAM_INFO
	.align		4
.L_27:
        /*00a8*/ 	.byte	0x04, 0x17
        /*00aa*/ 	.short	(.L_29 - .L_28)
.L_28:
        /*00ac*/ 	.word	0x00000000
        /*00b0*/ 	.short	0x0003
        /*00b2*/ 	.short	0x0018
        /*00b4*/ 	.byte	0x00, 0xf0, 0x11, 0x00


	//----- nvinfo : EIATTR_KPARAM_INFO
	.align		4
.L_29:
        /*00b8*/ 	.byte	0x04, 0x17
        /*00ba*/ 	.short	(.L_31 - .L_30)
.L_30:
        /*00bc*/ 	.word	0x00000000
        /*00c0*/ 	.short	0x0002
        /*00c2*/ 	.short	0x0010
        /*00c4*/ 	.byte	0x00, 0xf4, 0x21, 0x00


	//----- nvinfo : EIATTR_KPARAM_INFO
	.align		4
.L_31:
        /*00c8*/ 	.byte	0x04, 0x17
        /*00ca*/ 	.short	(.L_33 - .L_32)
.L_32:
        /*00cc*/ 	.word	0x00000000
        /*00d0*/ 	.short	0x0001
        /*00d2*/ 	.short	0x0008
        /*00d4*/ 	.byte	0x00, 0xf4, 0x21, 0x00


	//----- nvinfo : EIATTR_KPARAM_INFO
	.align		4
.L_33:
        /*00d8*/ 	.byte	0x04, 0x17
        /*00da*/ 	.short	(.L_35 - .L_34)
.L_34:
        /*00dc*/ 	.word	0x00000000
        /*00e0*/ 	.short	0x0000
        /*00e2*/ 	.short	0x0000
        /*00e4*/ 	.byte	0x00, 0xf4, 0x21, 0x00


	//----- nvinfo : EIATTR_SPARSE_MMA_MASK
	.align		4
.L_35:
        /*00e8*/ 	.byte	0x03, 0x50
        /*00ea*/ 	.short	0x0000


	//----- nvinfo : EIATTR_MAXREG_COUNT
	.align		4
        /*00ec*/ 	.byte	0x03, 0x1b
        /*00ee*/ 	.short	0x00ff


	//----- nvinfo : EIATTR_NUM_BARRIERS
	.align		4
        /*00f0*/ 	.byte	0x02, 0x4c
        /*00f2*/ 	.byte	0x01
	.zero		1


	//----- nvinfo : EIATTR_MERCURY_ISA_VERSION
	.align		4
        /*00f4*/ 	.byte	0x03, 0x5f
        /*00f6*/ 	.short	0x0101


	//----- nvinfo : EIATTR_EXIT_INSTR_OFFSETS
	.align		4
        /*00f8*/ 	.byte	0x04, 0x1c
        /*00fa*/ 	.short	(.L_37 - .L_36)


	//   ....[0]....
.L_36:
        /*00fc*/ 	.word	0x00002b90


	//   ....[1]....
        /*0100*/ 	.word	0x00002bc0


	//----- nvinfo : EIATTR_REQNTID
	.align		4
.L_37:
        /*0104*/ 	.byte	0x04, 0x10
        /*0106*/ 	.short	(.L_39 - .L_38)
.L_38:
        /*0108*/ 	.word	0x00000080
        /*010c*/ 	.word	0x00000001
        /*0110*/ 	.word	0x00000001


	//----- nvinfo : EIATTR_CBANK_PARAM_SIZE
	.align		4
.L_39:
        /*0114*/ 	.byte	0x03, 0x19
        /*0116*/ 	.short	0x0050


	//----- nvinfo : EIATTR_PARAM_CBANK
	.align		4
        /*0118*/ 	.byte	0x04, 0x0a
        /*011a*/ 	.short	(.L_41 - .L_40)
	.align		4
.L_40:
        /*011c*/ 	.word	index@(.nv.constant0.matmul_kernel)
        /*0120*/ 	.short	0x0210
        /*0122*/ 	.short	0x0050


	//----- nvinfo : EIATTR_SW_WAR
	.align		4
.L_41:
        /*0124*/ 	.byte	0x04, 0x36
        /*0126*/ 	.short	(.L_43 - .L_42)
.L_42:
        /*0128*/ 	.word	0x00000008
.L_43:


//--------------------- .nv.callgraph             --------------------------
	.section	.nv.callgraph,"",@"SHT_CUDA_CALLGRAPH"
	.align	4
	.sectionentsize	8
	.align		4
        /*0000*/ 	.word	0x00000000
	.align		4
        /*0004*/ 	.word	0xffffffff
	.align		4
        /*0008*/ 	.word	0x00000000
	.align		4
        /*000c*/ 	.word	0xfffffffe
	.align		4
        /*0010*/ 	.word	0x00000000
	.align		4
        /*0014*/ 	.word	0xfffffffd
	.align		4
        /*0018*/ 	.word	0x00000000
	.align		4
        /*001c*/ 	.word	0xfffffffc


//--------------------- .text.matmul_kernel       --------------------------
	.section	.text.matmul_kernel,"ax",@progbits
	.align	128
        .global         matmul_kernel
        .type           matmul_kernel,@function
        .size           matmul_kernel,(.L_x_3 - matmul_kernel)
        .other          matmul_kernel,@"STO_CUDA_ENTRY STV_DEFAULT"
matmul_kernel:
.text.matmul_kernel:
[----:B------:R-:W-:Y:S08]  /*0000*/  LDC R1, c[0x0][0x28] ;  /* 0x00000a00ff017b82 */ /* 0x000ff00000000800 */
[----:B------:R-:W0:Y:S01]  /*0010*/  LDC.64 R8, c[0x0][0x228] ;  /* 0x00008a00ff087b82 */ /* 0x000e220000000a00 */
[----:B------:R-:W1:Y:S01]  /*0020*/  S2R R5, SR_CTAID.X ;  /* 0x0000000000057919 */ /* 0x000e620000002500 */
[----:B------:R-:W-:Y:S01]  /*0030*/  UMOV UR4, 0x400 ;  /* 0x0000040000047882 */ /* 0x000fe20000000000 */
[----:B------:R-:W-:Y:S01]  /*0040*/  ULDC.64 UR14, c[0x0][0x208] ;  /* 0x00008200000e7ab9 */ /* 0x000fe20000000a00 */
[----:B------:R-:W-:-:S02]  /*0050*/  CS2R R24, SRZ ;  /* 0x0000000000187805 */ /* 0x000fc4000001ff00 */
[----:B------:R-:W-:Y:S02]  /*0060*/  CS2R R26, SRZ ;  /* 0x00000000001a7805 */ /* 0x000fe4000001ff00 */
[----:B------:R-:W-:Y:S02]  /*0070*/  CS2R R28, SRZ ;  /* 0x00000000001c7805 */ /* 0x000fe4000001ff00 */
[----:B------:R-:W-:Y:S01]  /*0080*/  CS2R R30, SRZ ;  /* 0x00000000001e7805 */ /* 0x000fe2000001ff00 */
[----:B------:R-:W2:Y:S01]  /*0090*/  S2UR UR12, SR_CgaCtaId ;  /* 0x00000000000c79c3 */ /* 0x000ea20000008800 */
[----:B------:R-:W-:Y:S02]  /*00a0*/  CS2R R44, SRZ ;  /* 0x00000000002c7805 */ /* 0x000fe4000001ff00 */
[----:B------:R-:W-:Y:S02]  /*00b0*/  CS2R R46, SRZ ;  /* 0x00000000002e7805 */ /* 0x000fe4000001ff00 */
[----:B------:R-:W-:-:S02]  /*00c0*/  CS2R R20, SRZ ;  /* 0x0000000000147805 */ /* 0x000fc4000001ff00 */
[----:B------:R-:W-:Y:S01]  /*00d0*/  CS2R R22, SRZ ;  /* 0x0000000000167805 */ /* 0x000fe2000001ff00 */
[----:B0-----:R-:W-:-:S05]  /*00e0*/  VIADD R0, R9, 0xf ;  /* 0x0000000f09007836 */ /* 0x001fca0000000000 */
[----:B------:R-:W-:Y:S01]  /*00f0*/  SHF.R.S32.HI R3, RZ, 0x1f, R0 ;  /* 0x0000001fff037819 */ /* 0x000fe20000011400 */
[----:B--2---:R-:W-:-:S03]  /*0100*/  ULEA UR12, UR12, UR4, 0x18 ;  /* 0x000000040c0c7291 */ /* 0x004fc6000f8ec03f */
[----:B------:R-:W-:Y:S02]  /*0110*/  LEA.HI R3, R3, R0, RZ, 0x4 ;  /* 0x0000000003037211 */ /* 0x000fe400078f20ff */
[----:B-1----:R-:W-:Y:S02]  /*0120*/  IABS R10, R5 ;  /* 0x00000005000a7213 */ /* 0x002fe40000000000 */
[----:B------:R-:W-:-:S05]  /*0130*/  SHF.R.S32.HI R3, RZ, 0x4, R3 ;  /* 0x00000004ff037819 */ /* 0x000fca0000011403 */
[----:B------:R-:W-:-:S05]  /*0140*/  IMAD.SHL.U32 R4, R3, 0x8, RZ ;  /* 0x0000000803047824 */ /* 0x000fca00078e00ff */
[-C--:B------:R-:W-:Y:S02]  /*0150*/  IABS R7, R4.reuse ;  /* 0x0000000400077213 */ /* 0x080fe40000000000 */
[----:B------:R-:W-:Y:S02]  /*0160*/  IABS R12, R4 ;  /* 0x00000004000c7213 */ /* 0x000fe40000000000 */
[----:B------:R-:W0:Y:S08]  /*0170*/  I2F.RP R0, R7 ;  /* 0x0000000700007306 */ /* 0x000e300000209400 */
[----:B0-----:R-:W0:Y:S02]  /*0180*/  MUFU.RCP R0, R0 ;  /* 0x0000000000007308 */ /* 0x001e240000001000 */
[----:B0-----:R-:W-:-:S02]  /*0190*/  VIADD R2, R0, 0xffffffe ;  /* 0x0ffffffe00027836 */ /* 0x001fc40000000000 */
[----:B------:R-:W-:-:S04]  /*01a0*/  IMAD.MOV R0, RZ, RZ, -R12 ;  /* 0x000000ffff007224 */ /* 0x000fc800078e0a0c */
[----:B------:R0:W1:Y:S01]  /*01b0*/  F2I.FTZ.U32.TRUNC.NTZ R3, R2 ;  /* 0x0000000200037305 */ /* 0x000062000021f000 */
[----:B------:R-:W2:Y:S01]  /*01c0*/  LDC R12, c[0x0][0x230] ;  /* 0x00008c00ff0c7b82 */ /* 0x000ea20000000800 */
[----:B0-----:R-:W-:Y:S02]  /*01d0*/  IMAD.MOV.U32 R2, RZ, RZ, RZ ;  /* 0x000000ffff027224 */ /* 0x001fe400078e00ff */
[----:B-1----:R-:W-:-:S04]  /*01e0*/  IMAD.MOV R6, RZ, RZ, -R3 ;  /* 0x000000ffff067224 */ /* 0x002fc800078e0a03 */
[----:B------:R-:W-:Y:S02]  /*01f0*/  IMAD R11, R6, R7, RZ ;  /* 0x00000007060b7224 */ /* 0x000fe400078e02ff */
[----:B------:R-:W-:Y:S02]  /*0200*/  IMAD.MOV.U32 R6, RZ, RZ, R10 ;  /* 0x000000ffff067224 */ /* 0x000fe400078e000a */
[----:B------:R-:W-:-:S04]  /*0210*/  IMAD.HI.U32 R3, R3, R11, R2 ;  /* 0x0000000b03037227 */ /* 0x000fc800078e0002 */
[----:B--2---:R-:W-:Y:S02]  /*0220*/  VIADD R12, R12, 0xf ;  /* 0x0000000f0c0c7836 */ /* 0x004fe40000000000 */
[----:B------:R-:W-:-:S04]  /*0230*/  IMAD.HI.U32 R3, R3, R6, RZ ;  /* 0x0000000603037227 */ /* 0x000fc800078e00ff */
[----:B------:R-:W-:-:S05]  /*0240*/  IMAD R0, R3, R0, R6 ;  /* 0x0000000003007224 */ /* 0x000fca00078e0206 */
[----:B------:R-:W-:-:S13]  /*0250*/  ISETP.GT.U32.AND P1, PT, R7, R0, PT ;  /* 0x000000000700720c */ /* 0x000fda0003f24070 */
[----:B------:R-:W-:Y:S02]  /*0260*/  @!P1 IMAD.IADD R0, R0, 0x1, -R7 ;  /* 0x0000000100009824 */ /* 0x000fe400078e0a07 */
[----:B------:R-:W-:Y:S01]  /*0270*/  @!P1 VIADD R3, R3, 0x1 ;  /* 0x0000000103039836 */ /* 0x000fe20000000000 */
[----:B------:R-:W-:Y:S02]  /*0280*/  ISETP.NE.AND P1, PT, R4, RZ, PT ;  /* 0x000000ff0400720c */ /* 0x000fe40003f25270 */
[----:B------:R-:W-:Y:S02]  /*0290*/  ISETP.GE.U32.AND P0, PT, R0, R7, PT ;  /* 0x000000070000720c */ /* 0x000fe40003f06070 */
[----:B------:R-:W-:-:S04]  /*02a0*/  LOP3.LUT R0, R5, R4, RZ, 0x3c, !PT ;  /* 0x0000000405007212 */ /* 0x000fc800078e3cff */
[----:B------:R-:W-:Y:S01]  /*02b0*/  ISETP.GE.AND P2, PT, R0, RZ, PT ;  /* 0x000000ff0000720c */ /* 0x000fe20003f46270 */
[----:B------:R-:W-:-:S06]  /*02c0*/  VIADD R0, R8, 0xff ;  /* 0x000000ff08007836 */ /* 0x000fcc0000000000 */
[----:B------:R-:W-:-:S04]  /*02d0*/  @P0 VIADD R3, R3, 0x1 ;  /* 0x0000000103030836 */ /* 0x000fc80000000000 */
[----:B------:R-:W-:Y:S01]  /*02e0*/  IMAD.MOV.U32 R2, RZ, RZ, R3 ;  /* 0x000000ffff027224 */ /* 0x000fe200078e0003 */
[----:B------:R-:W-:-:S03]  /*02f0*/  SHF.R.S32.HI R3, RZ, 0x1f, R0 ;  /* 0x0000001fff037819 */ /* 0x000fc60000011400 */
[----:B------:R-:W-:Y:S01]  /*0300*/  @!P2 IMAD.MOV R2, RZ, RZ, -R2 ;  /* 0x000000ffff02a224 */ /* 0x000fe200078e0a02 */
[----:B------:R-:W-:Y:S02]  /*0310*/  @!P1 LOP3.LUT R2, RZ, R4, RZ, 0x33, !PT ;  /* 0x00000004ff029212 */ /* 0x000fe400078e33ff */
[----:B------:R-:W-:-:S03]  /*0320*/  LEA.HI R3, R3, R0, RZ, 0x8 ;  /* 0x0000000003037211 */ /* 0x000fc600078f40ff */
[----:B------:R-:W-:Y:S02]  /*0330*/  IMAD.SHL.U32 R6, R2, 0x8, RZ ;  /* 0x0000000802067824 */ /* 0x000fe400078e00ff */
[----:B------:R-:W-:-:S03]  /*0340*/  IMAD.MOV R2, RZ, RZ, -R2 ;  /* 0x000000ffff027224 */ /* 0x000fc600078e0a02 */
[----:B------:R-:W-:Y:S01]  /*0350*/  LEA.HI.SX32 R3, R3, -R6, 0x18 ;  /* 0x8000000603037211 */ /* 0x000fe200078fc2ff */
[----:B------:R-:W-:-:S03]  /*0360*/  IMAD R10, R4, R2, R5 ;  /* 0x00000002040a7224 */ /* 0x000fc600078e0205 */
[----:B------:R-:W-:-:S04]  /*0370*/  VIMNMX R13, R3, 0x8, PT ;  /* 0x00000008030d7848 */ /* 0x000fc80003fe0100 */
[-C--:B------:R-:W-:Y:S02]  /*0380*/  IABS R7, R13.reuse ;  /* 0x0000000d00077213 */ /* 0x080fe40000000000 */
[----:B------:R-:W-:Y:S02]  /*0390*/  IABS R4, R13 ;  /* 0x0000000d00047213 */ /* 0x000fe40000000000 */
[----:B------:R-:W0:Y:S08]  /*03a0*/  I2F.RP R0, R7 ;  /* 0x0000000700007306 */ /* 0x000e300000209400 */
[----:B0-----:R-:W0:Y:S02]  /*03b0*/  MUFU.RCP R0, R0 ;  /* 0x0000000000007308 */ /* 0x001e240000001000 */
[----:B0-----:R-:W-:-:S02]  /*03c0*/  VIADD R3, R0, 0xffffffe ;  /* 0x0ffffffe00037836 */ /* 0x001fc40000000000 */
[----:B------:R-:W-:-:S04]  /*03d0*/  IMAD.MOV R0, RZ, RZ, -R4 ;  /* 0x000000ffff007224 */ /* 0x000fc800078e0a04 */
[----:B------:R-:W0:Y:S02]  /*03e0*/  F2I.FTZ.U32.TRUNC.NTZ R3, R3 ;  /* 0x0000000300037305 */ /* 0x000e24000021f000 */
[----:B0-----:R-:W-:-:S04]  /*03f0*/  IMAD.MOV R11, RZ, RZ, -R3 ;  /* 0x000000ffff0b7224 */ /* 0x001fc800078e0a03 */
[----:B------:R-:W-:Y:S01]  /*0400*/  IMAD.MOV.U32 R2, RZ, RZ, R11 ;  /* 0x000000ffff027224 */ /* 0x000fe200078e000b */
[----:B------:R-:W-:-:S03]  /*0410*/  IABS R11, R10 ;  /* 0x0000000a000b7213 */ /* 0x000fc60000000000 */
[----:B------:R-:W-:Y:S02]  /*0420*/  IMAD R5, R2, R7, RZ ;  /* 0x0000000702057224 */ /* 0x000fe400078e02ff */
[----:B------:R-:W-:-:S04]  /*0430*/  IMAD.MOV.U32 R2, RZ, RZ, RZ ;  /* 0x000000ffff027224 */ /* 0x000fc800078e00ff */
[----:B------:R-:W-:Y:S01]  /*0440*/  IMAD.HI.U32 R2, R3, R5, R2 ;  /* 0x0000000503027227 */ /* 0x000fe200078e0002 */
[----:B------:R-:W-:-:S04]  /*0450*/  LOP3.LUT R3, R10, R13, RZ, 0x3c, !PT ;  /* 0x0000000d0a037212 */ /* 0x000fc800078e3cff */
[----:B------:R-:W-:Y:S01]  /*0460*/  ISETP.GE.AND P2, PT, R3, RZ, PT ;  /* 0x000000ff0300720c */ /* 0x000fe20003f46270 */
[----:B------:R-:W-:-:S04]  /*0470*/  IMAD.HI.U32 R2, R2, R11, RZ ;  /* 0x0000000b02027227 */ /* 0x000fc800078e00ff */
[----:B------:R-:W-:-:S05]  /*0480*/  IMAD R0, R2, R0, R11 ;  /* 0x0000000002007224 */ /* 0x000fca00078e020b */
[----:B------:R-:W-:-:S13]  /*0490*/  ISETP.GT.U32.AND P1, PT, R7, R0, PT ;  /* 0x000000000700720c */ /* 0x000fda0003f24070 */
[----:B------:R-:W-:Y:S02]  /*04a0*/  @!P1 IMAD.IADD R0, R0, 0x1, -R7 ;  /* 0x0000000100009824 */ /* 0x000fe400078e0a07 */
[----:B------:R-:W-:Y:S01]  /*04b0*/  @!P1 VIADD R2, R2, 0x1 ;  /* 0x0000000102029836 */ /* 0x000fe20000000000 */
[----:B------:R-:W-:Y:S02]  /*04c0*/  ISETP.NE.AND P1, PT, R13, RZ, PT ;  /* 0x000000ff0d00720c */ /* 0x000fe40003f25270 */
[----:B------:R-:W-:Y:S02]  /*04d0*/  ISETP.GE.U32.AND P0, PT, R0, R7, PT ;  /* 0x000000070000720c */ /* 0x000fe40003f06070 */
[----:B------:R-:W0:Y:S11]  /*04e0*/  S2R R0, SR_TID.X ;  /* 0x0000000000007919 */ /* 0x000e360000002100 */
[----:B------:R-:W-:Y:S01]  /*04f0*/  @P0 VIADD R2, R2, 0x1 ;  /* 0x0000000102020836 */ /* 0x000fe20000000000 */
[----:B------:R-:W-:-:S03]  /*0500*/  ISETP.GE.AND P0, PT, R12, 0x10, PT ;  /* 0x000000100c00780c */ /* 0x000fc60003f06270 */
[----:B------:R-:W-:-:S04]  /*0510*/  IMAD.MOV.U32 R4, RZ, RZ, R2 ;  /* 0x000000ffff047224 */ /* 0x000fc800078e0002 */
[----:B------:R-:W-:Y:S01]  /*0520*/  @!P2 IMAD.MOV R4, RZ, RZ, -R4 ;  /* 0x000000ffff04a224 */ /* 0x000fe200078e0a04 */
[----:B------:R-:W-:-:S05]  /*0530*/  @!P1 LOP3.LUT R4, RZ, R13, RZ, 0x33, !PT ;  /* 0x0000000dff049212 */ /* 0x000fca00078e33ff */
[----:B------:R-:W-:Y:S02]  /*0540*/  IMAD.MOV R2, RZ, RZ, -R4 ;  /* 0x000000ffff027224 */ /* 0x000fe400078e0a04 */
[----:B------:R-:W-:Y:S02]  /*0550*/  IMAD.SHL.U32 R4, R4, 0x10, RZ ;  /* 0x0000001004047824 */ /* 0x000fe400078e00ff */
[----:B------:R-:W-:Y:S01]  /*0560*/  IMAD R2, R13, R2, R10 ;  /* 0x000000020d027224 */ /* 0x000fe200078e020a */
[----:B0-----:R-:W-:-:S03]  /*0570*/  LOP3.LUT R3, R0, 0x7f, RZ, 0xc0, !PT ;  /* 0x0000007f00037812 */ /* 0x001fc600078ec0ff */
[----:B------:R-:W-:-:S04]  /*0580*/  IMAD.IADD R2, R6, 0x1, R2 ;  /* 0x0000000106027824 */ /* 0x000fc800078e0202 */
[----:B------:R-:W-:Y:S01]  /*0590*/  IMAD R2, R2, 0x100, R3 ;  /* 0x0000010002027824 */ /* 0x000fe200078e0203 */
[----:B------:R-:W-:-:S03]  /*05a0*/  LOP3.LUT R3, R0, 0xf, RZ, 0xc0, !PT ;  /* 0x0000000f00037812 */ /* 0x000fc600078ec0ff */
[----:B------:R-:W-:Y:S01]  /*05b0*/  VIADD R5, R2, 0x80 ;  /* 0x0000008002057836 */ /* 0x000fe20000000000 */
[----:B------:R-:W-:Y:S06]  /*05c0*/  @!P0 BRA `(.L_x_0) ;  /* 0x00000018006c8947 */ /* 0x000fec0003800000 */
[----:B------:R-:W-:Y:S01]  /*05d0*/  IABS R19, R9 ;  /* 0x0000000900137213 */ /* 0x000fe20000000000 */
[----:B------:R-:W0:Y:S01]  /*05e0*/  LDC R67, c[0x0][0x238] ;  /* 0x00008e00ff437b82 */ /* 0x000e220000000800 */
[----:B------:R-:W-:Y:S01]  /*05f0*/  IABS R21, R8 ;  /* 0x0000000800157213 */ /* 0x000fe20000000000 */
[----:B------:R-:W-:Y:S01]  /*0600*/  ULDC UR10, c[0x0][0x234] ;  /* 0x00008d00000a7ab9 */ /* 0x000fe20000000800 */
[----:B------:R-:W1:Y:S01]  /*0610*/  I2F.RP R14, R19 ;  /* 0x00000013000e7306 */ /* 0x000e620000209400 */
[----:B------:R-:W-:Y:S01]  /*0620*/  SHF.R.U32.HI R13, RZ, 0x4, R0 ;  /* 0x00000004ff0d7819 */ /* 0x000fe20000011600 */
[----:B------:R-:W-:Y:S01]  /*0630*/  USHF.R.U32.HI UR13, URZ, 0x4, UR12 ;  /* 0x000000043f0d7899 */ /* 0x000fe2000801160c */
[----:B------:R-:W-:Y:S01]  /*0640*/  IABS R18, R2 ;  /* 0x0000000200127213 */ /* 0x000fe20000000000 */
[----:B------:R-:W-:Y:S01]  /*0650*/  ULDC.64 UR4, c[0x0][0x218] ;  /* 0x0000860000047ab9 */ /* 0x000fe20000000a00 */
[----:B------:R-:W-:Y:S01]  /*0660*/  SGXT.U32 R13, R13, 0x3 ;  /* 0x000000030d0d781a */ /* 0x000fe20000000000 */
[----:B------:R-:W-:Y:S01]  /*0670*/  USGXT.U32 UR13, UR13, 0xe ;  /* 0x0000000e0d0d789a */ /* 0x000fe20008000000 */
[----:B------:R-:W-:Y:S01]  /*0680*/  CS2R R48, SRZ ;  /* 0x0000000000307805 */ /* 0x000fe2000001ff00 */
[----:B------:R-:W2:Y:S01]  /*0690*/  I2F.RP R15, R21 ;  /* 0x00000015000f7306 */ /* 0x000ea20000209400 */
[----:B------:R-:W-:Y:S01]  /*06a0*/  LOP3.LUT R20, R4, R13, RZ, 0xfc, !PT ;  /* 0x0000000d04147212 */ /* 0x000fe200078efcff */
[----:B------:R-:W-:Y:S01]  /*06b0*/  ULDC.64 UR8, c[0x0][0x210] ;  /* 0x0000840000087ab9 */ /* 0x000fe20000000a00 */
[----:B------:R-:W-:Y:S01]  /*06c0*/  ULDC UR7, c[0x0][0x240] ;  /* 0x0000900000077ab9 */ /* 0x000fe20000000800 */
[----:B------:R-:W-:Y:S01]  /*06d0*/  IMAD.U32 R64, RZ, RZ, UR8 ;  /* 0x00000008ff407e24 */ /* 0x000fe2000f8e00ff */
[----:B------:R-:W-:Y:S01]  /*06e0*/  LOP3.LUT R13, R20, 0x8, RZ, 0xfc, !PT ;  /* 0x00000008140d7812 */ /* 0x000fe200078efcff */
[----:B------:R-:W-:Y:S01]  /*06f0*/  UIADD3 UR8, UP0, UR13, 0x80, URZ ;  /* 0x000000800d087890 */ /* 0x000fe2000ff1e03f */
[----:B------:R-:W-:Y:S01]  /*0700*/  IMAD.U32 R65, RZ, RZ, UR9 ;  /* 0x00000009ff417e24 */ /* 0x000fe2000f8e00ff */
[----:B-1----:R-:W1:Y:S01]  /*0710*/  MUFU.RCP R14, R14 ;  /* 0x0000000e000e7308 */ /* 0x002e620000001000 */
[----:B------:R-:W-:Y:S01]  /*0720*/  ULDC UR6, c[0x0][0x230] ;  /* 0x00008c0000067ab9 */ /* 0x000fe20000000800 */
[----:B------:R-:W-:-:S02]  /*0730*/  CS2R R50, SRZ ;  /* 0x0000000000327805 */ /* 0x000fc4000001ff00 */
[----:B------:R-:W-:Y:S02]  /*0740*/  CS2R R52, SRZ ;  /* 0x0000000000347805 */ /* 0x000fe4000001ff00 */
[----:B------:R-:W-:Y:S01]  /*0750*/  CS2R R54, SRZ ;  /* 0x0000000000367805 */ /* 0x000fe2000001ff00 */
[C---:B0-----:R-:W-:Y:S01]  /*0760*/  IMAD R123, R67.reuse, 0xf, RZ ;  /* 0x0000000f437b7824 */ /* 0x041fe200078e02ff */
[----:B------:R-:W-:Y:S01]  /*0770*/  CS2R R40, SRZ ;  /* 0x0000000000287805 */ /* 0x000fe2000001ff00 */
[C---:B------:R-:W-:Y:S01]  /*0780*/  IMAD R119, R67.reuse, 0xe, RZ ;  /* 0x0000000e43777824 */ /* 0x040fe200078e02ff */
[----:B--2---:R-:W0:Y:S01]  /*0790*/  MUFU.RCP R15, R15 ;  /* 0x0000000f000f7308 */ /* 0x004e220000001000 */
[C---:B------:R-:W-:Y:S01]  /*07a0*/  IMAD R115, R67.reuse, 0xd, RZ ;  /* 0x0000000d43737824 */ /* 0x040fe200078e02ff */
[----:B------:R-:W-:Y:S01]  /*07b0*/  CS2R R42, SRZ ;  /* 0x00000000002a7805 */ /* 0x000fe2000001ff00 */
[C---:B------:R-:W-:Y:S01]  /*07c0*/  IMAD R111, R67.reuse, 0xc, RZ ;  /* 0x0000000c436f7824 */ /* 0x040fe200078e02ff */
[----:B------:R-:W-:Y:S01]  /*07d0*/  CS2R R44, SRZ ;  /* 0x00000000002c7805 */ /* 0x000fe2000001ff00 */
[C---:B------:R-:W-:Y:S01]  /*07e0*/  IMAD R107, R67.reuse, 0xb, RZ ;  /* 0x0000000b436b7824 */ /* 0x040fe200078e02ff */
[----:B------:R-:W-:Y:S01]  /*07f0*/  CS2R R46, SRZ ;  /* 0x00000000002e7805 */ /* 0x000fe2000001ff00 */
[C---:B------:R-:W-:Y:S01]  /*0800*/  IMAD R103, R67.reuse, 0xa, RZ ;  /* 0x0000000a43677824 */ /* 0x040fe200078e02ff */
[----:B------:R-:W-:Y:S01]  /*0810*/  CS2R R32, SRZ ;  /* 0x0000000000207805 */ /* 0x000fe2000001ff00 */
[----:B-1----:R-:W-:Y:S01]  /*0820*/  VIADD R6, R14, 0xffffffe ;  /* 0x0ffffffe0e067836 */ /* 0x002fe20000000000 */
[----:B------:R-:W-:Y:S01]  /*0830*/  CS2R R34, SRZ ;  /* 0x0000000000227805 */ /* 0x000fe2000001ff00 */
[C---:B------:R-:W-:Y:S01]  /*0840*/  IMAD R99, R67.reuse, 0x9, RZ ;  /* 0x0000000943637824 */ /* 0x040fe200078e02ff */
[----:B------:R-:W-:Y:S01]  /*0850*/  CS2R R36, SRZ ;  /* 0x0000000000247805 */ /* 0x000fe2000001ff00 */
[----:B------:R1:W2:Y:S01]  /*0860*/  F2I.FTZ.U32.TRUNC.NTZ R7, R6 ;  /* 0x0000000600077305 */ /* 0x0002a2000021f000 */
[C---:B------:R-:W-:Y:S01]  /*0870*/  IMAD.SHL.U32 R95, R67.reuse, 0x8, RZ ;  /* 0x00000008435f7824 */ /* 0x040fe200078e00ff */
[----:B------:R-:W-:Y:S01]  /*0880*/  CS2R R38, SRZ ;  /* 0x0000000000267805 */ /* 0x000fe2000001ff00 */
[----:B------:R-:W-:Y:S01]  /*0890*/  IMAD R91, R67, 0x7, RZ ;  /* 0x00000007435b7824 */ /* 0x000fe200078e02ff */
[----:B------:R-:W-:Y:S01]  /*08a0*/  CS2R R24, SRZ ;  /* 0x0000000000187805 */ /* 0x000fe2000001ff00 */
[----:B0-----:R-:W-:Y:S01]  /*08b0*/  VIADD R10, R15, 0xffffffe ;  /* 0x0ffffffe0f0a7836 */ /* 0x001fe20000000000 */
[----:B------:R-:W-:Y:S01]  /*08c0*/  CS2R R26, SRZ ;  /* 0x00000000001a7805 */ /* 0x000fe2000001ff00 */
[C---:B------:R-:W-:Y:S01]  /*08d0*/  IMAD R87, R67.reuse, 0x6, RZ ;  /* 0x0000000643577824 */ /* 0x040fe200078e02ff */
[----:B------:R-:W-:Y:S01]  /*08e0*/  CS2R R28, SRZ ;  /* 0x00000000001c7805 */ /* 0x000fe2000001ff00 */
[----:B------:R0:W3:Y:S01]  /*08f0*/  F2I.FTZ.U32.TRUNC.NTZ R11, R10 ;  /* 0x0000000a000b7305 */ /* 0x0000e2000021f000 */
[----:B-1----:R-:W-:Y:S01]  /*0900*/  IMAD.MOV.U32 R6, RZ, RZ, RZ ;  /* 0x000000ffff067224 */ /* 0x002fe200078e00ff */
[----:B------:R-:W-:Y:S01]  /*0910*/  CS2R R30, SRZ ;  /* 0x00000000001e7805 */ /* 0x000fe2000001ff00 */
[----:B------:R-:W-:-:S02]  /*0920*/  IMAD R83, R67, 0x5, RZ ;  /* 0x0000000543537824 */ /* 0x000fc400078e02ff */
[C---:B------:R-:W-:Y:S02]  /*0930*/  IMAD.SHL.U32 R79, R67.reuse, 0x4, RZ ;  /* 0x00000004434f7824 */ /* 0x040fe400078e00ff */
[----:B--2---:R-:W-:Y:S02]  /*0940*/  IMAD.MOV R14, RZ, RZ, -R7 ;  /* 0x000000ffff0e7224 */ /* 0x004fe400078e0a07 */
[----:B0-----:R-:W-:Y:S02]  /*0950*/  IMAD.MOV.U32 R10, RZ, RZ, RZ ;  /* 0x000000ffff0a7224 */ /* 0x001fe400078e00ff */
[----:B------:R-:W-:Y:S01]  /*0960*/  IMAD R15, R14, R19, RZ ;  /* 0x000000130e0f7224 */ /* 0x000fe200078e02ff */
[----:B------:R-:W-:Y:S01]  /*0970*/  IABS R14, R13 ;  /* 0x0000000d000e7213 */ /* 0x000fe20000000000 */
[----:B------:R-:W-:Y:S02]  /*0980*/  IMAD R75, R67, 0x3, RZ ;  /* 0x00000003434b7824 */ /* 0x000fe400078e02ff */
[----:B---3--:R-:W-:-:S02]  /*0990*/  IMAD.MOV R16, RZ, RZ, -R11 ;  /* 0x000000ffff107224 */ /* 0x008fc400078e0a0b */
[----:B------:R-:W-:Y:S01]  /*09a0*/  IMAD.HI.U32 R6, R7, R15, R6 ;  /* 0x0000000f07067227 */ /* 0x000fe200078e0006 */
[----:B------:R-:W-:-:S03]  /*09b0*/  IABS R15, R20 ;  /* 0x00000014000f7213 */ /* 0x000fc60000000000 */
[----:B------:R-:W-:Y:S01]  /*09c0*/  IMAD R17, R16, R21, RZ ;  /* 0x0000001510117224 */ /* 0x000fe200078e02ff */
[----:B------:R-:W-:Y:S01]  /*09d0*/  IABS R16, R5 ;  /* 0x0000000500107213 */ /* 0x000fe20000000000 */
[----:B------:R-:W-:-:S04]  /*09e0*/  IMAD.HI.U32 R7, R6, R14, RZ ;  /* 0x0000000e06077227 */ /* 0x000fc800078e00ff */
[----:B------:R-:W-:-:S04]  /*09f0*/  IMAD.HI.U32 R10, R11, R17, R10 ;  /* 0x000000110b0a7227 */ /* 0x000fc800078e000a */
[----:B------:R-:W-:Y:S02]  /*0a00*/  IMAD.MOV R7, RZ, RZ, -R7 ;  /* 0x000000ffff077224 */ /* 0x000fe400078e0a07 */
[----:B------:R-:W-:-:S04]  /*0a10*/  IMAD.HI.U32 R11, R10, R16, RZ ;  /* 0x000000100a0b7227 */ /* 0x000fc800078e00ff */
[----:B------:R-:W-:-:S04]  /*0a20*/  IMAD.HI.U32 R6, R6, R15, RZ ;  /* 0x0000000f06067227 */ /* 0x000fc800078e00ff */
[----:B------:R-:W-:Y:S02]  /*0a30*/  IMAD.MOV R17, RZ, RZ, -R11 ;  /* 0x000000ffff117224 */ /* 0x000fe400078e0a0b */
[C---:B------:R-:W-:Y:S01]  /*0a40*/  IMAD R11, R19.reuse, R7, R14 ;  /* 0x00000007130b7224 */ /* 0x040fe200078e020e */
[----:B------:R-:W-:Y:S01]  /*0a50*/  SHF.R.S32.HI R7, RZ, 0x1f, R12 ;  /* 0x0000001fff077819 */ /* 0x000fe2000001140c */
[----:B------:R-:W-:Y:S02]  /*0a60*/  IMAD.MOV R6, RZ, RZ, -R6 ;  /* 0x000000ffff067224 */ /* 0x000fe400078e0a06 */
[----:B------:R-:W-:Y:S01]  /*0a70*/  IMAD.HI.U32 R10, R10, R18, RZ ;  /* 0x000000120a0a7227 */ /* 0x000fe200078e00ff */
[----:B------:R-:W-:-:S03]  /*0a80*/  ISETP.GT.U32.AND P0, PT, R19, R11, PT ;  /* 0x0000000b1300720c */ /* 0x000fc60003f04070 */
[----:B------:R-:W-:Y:S02]  /*0a90*/  IMAD R14, R19, R6, R15 ;  /* 0x00000006130e7224 */ /* 0x000fe400078e020f */
[----:B------:R-:W-:Y:S02]  /*0aa0*/  IMAD R16, R21, R17, R16 ;  /* 0x0000001115107224 */ /* 0x000fe400078e0210 */
[----:B------:R-:W-:Y:S01]  /*0ab0*/  IMAD.MOV R10, RZ, RZ, -R10 ;  /* 0x000000ffff0a7224 */ /* 0x000fe200078e0a0a */
[----:B------:R-:W-:Y:S01]  /*0ac0*/  ISETP.GT.U32.AND P1, PT, R19, R14, PT ;  /* 0x0000000e1300720c */ /* 0x000fe20003f24070 */
[----:B------:R-:W-:Y:S01]  /*0ad0*/  IMAD.SHL.U32 R6, R0, 0x2, RZ ;  /* 0x0000000200067824 */ /* 0x000fe200078e00ff */
[C---:B------:R-:W-:Y:S01]  /*0ae0*/  ISETP.GT.U32.AND P2, PT, R21.reuse, R16, PT ;  /* 0x000000101500720c */ /* 0x040fe20003f44070 */
[----:B------:R-:W-:Y:S01]  /*0af0*/  IMAD R17, R21, R10, R18 ;  /* 0x0000000a15117224 */ /* 0x000fe200078e0212 */
[----:B------:R-:W-:Y:S01]  /*0b00*/  LEA.HI R10, R7, R12, RZ, 0x4 ;  /* 0x0000000c070a7211 */ /* 0x000fe200078f20ff */
[----:B------:R-:W-:Y:S01]  /*0b10*/  @!P0 IMAD.IADD R11, R11, 0x1, -R19 ;  /* 0x000000010b0b8824 */ /* 0x000fe200078e0a13 */
[----:B------:R-:W-:Y:S01]  /*0b20*/  SHF.R.S32.HI R12, RZ, 0x6, R0 ;  /* 0x00000006ff0c7819 */ /* 0x000fe20000011400 */
[----:B------:R-:W-:Y:S01]  /*0b30*/  IMAD.SHL.U32 R71, R67, 0x2, RZ ;  /* 0x0000000243477824 */ /* 0x000fe200078e00ff */
[----:B------:R-:W-:-:S02]  /*0b40*/  ISETP.GT.U32.AND P3, PT, R21, R17, PT ;  /* 0x000000111500720c */ /* 0x000fc40003f64070 */
[----:B------:R-:W-:Y:S02]  /*0b50*/  ISETP.GT.U32.AND P0, PT, R19, R11, PT ;  /* 0x0000000b1300720c */ /* 0x000fe40003f04070 */
[----:B------:R-:W-:Y:S01]  /*0b60*/  LOP3.LUT R18, R0, 0x40, RZ, 0xc0, !PT ;  /* 0x0000004000127812 */ /* 0x000fe200078ec0ff */
[----:B------:R-:W-:Y:S01]  /*0b70*/  @!P1 IMAD.IADD R14, R14, 0x1, -R19 ;  /* 0x000000010e0e9824 */ /* 0x000fe200078e0a13 */
[----:B------:R-:W-:Y:S01]  /*0b80*/  ISETP.GE.AND P1, PT, R13, RZ, PT ;  /* 0x000000ff0d00720c */ /* 0x000fe20003f26270 */
[--C-:B------:R-:W-:Y:S01]  /*0b90*/  @!P2 IMAD.IADD R16, R16, 0x1, -R21.reuse ;  /* 0x000000011010a824 */ /* 0x100fe200078e0a15 */
[----:B------:R-:W-:Y:S02]  /*0ba0*/  LOP3.LUT R7, R6, 0x7e, RZ, 0xc0, !PT ;  /* 0x0000007e06077812 */ /* 0x000fe400078ec0ff */
[----:B------:R-:W-:Y:S02]  /*0bb0*/  ISETP.GT.U32.AND P2, PT, R19, R14, PT ;  /* 0x0000000e1300720c */ /* 0x000fe40003f44070 */
[----:B------:R-:W-:Y:S01]  /*0bc0*/  ISETP.GT.U32.AND P4, PT, R21, R16, PT ;  /* 0x000000101500720c */ /* 0x000fe20003f84070 */
[----:B------:R-:W-:Y:S01]  /*0bd0*/  @!P3 IMAD.IADD R17, R17, 0x1, -R21 ;  /* 0x000000011111b824 */ /* 0x000fe200078e0a15 */
[----:B------:R-:W-:Y:S01]  /*0be0*/  ISETP.GE.AND P3, PT, R20, RZ, PT ;  /* 0x000000ff1400720c */ /* 0x000fe20003f66270 */
[----:B------:R-:W-:Y:S01]  /*0bf0*/  @!P0 IMAD.IADD R11, R11, 0x1, -R19 ;  /* 0x000000010b0b8824 */ /* 0x000fe200078e0a13 */
[----:B------:R-:W0:Y:S01]  /*0c00*/  LDC R20, c[0x0][0x23c] ;  /* 0x00008f00ff147b82 */ /* 0x000e220000000800 */
[----:B------:R-:W-:Y:S01]  /*0c10*/  SGXT R12, R12, 0x1 ;  /* 0x000000010c0c781a */ /* 0x000fe20000000200 */
[----:B------:R-:W-:Y:S01]  /*0c20*/  IMAD R6, R18, 0x20, R7 ;  /* 0x0000002012067824 */ /* 0x000fe200078e0207 */
[----:B------:R-:W-:Y:S01]  /*0c30*/  ISETP.GT.U32.AND P5, PT, R21, R17, PT ;  /* 0x000000111500720c */ /* 0x000fe20003fa4070 */
[----:B------:R-:W-:Y:S01]  /*0c40*/  @!P1 IMAD.MOV R11, RZ, RZ, -R11 ;  /* 0x000000ffff0b9224 */ /* 0x000fe200078e0a0b */
[----:B------:R-:W-:-:S02]  /*0c50*/  ISETP.GE.AND P1, PT, R5, RZ, PT ;  /* 0x000000ff0500720c */ /* 0x000fc40003f26270 */
[----:B------:R-:W-:Y:S01]  /*0c60*/  @!P2 IMAD.IADD R14, R14, 0x1, -R19 ;  /* 0x000000010e0ea824 */ /* 0x000fe200078e0a13 */
[----:B------:R-:W-:Y:S01]  /*0c70*/  ISETP.GE.AND P2, PT, R2, RZ, PT ;  /* 0x000000ff0200720c */ /* 0x000fe20003f46270 */
[--C-:B------:R-:W-:Y:S01]  /*0c80*/  @!P4 IMAD.IADD R16, R16, 0x1, -R21.reuse ;  /* 0x000000011010c824 */ /* 0x100fe200078e0a15 */
[----:B------:R-:W-:Y:S01]  /*0c90*/  LOP3.LUT R7, R7, 0x90, R12, 0x78, !PT ;  /* 0x0000009007077812 */ /* 0x000fe200078e780c */
[----:B------:R-:W-:Y:S01]  /*0ca0*/  @!P3 IMAD.MOV R14, RZ, RZ, -R14 ;  /* 0x000000ffff0eb224 */ /* 0x000fe200078e0a0e */
[----:B------:R-:W-:Y:S02]  /*0cb0*/  ISETP.NE.AND P0, PT, R9, RZ, PT ;  /* 0x000000ff0900720c */ /* 0x000fe40003f05270 */
[----:B------:R-:W-:Y:S02]  /*0cc0*/  LOP3.LUT R12, RZ, R9, RZ, 0x33, !PT ;  /* 0x00000009ff0c7212 */ /* 0x000fe400078e33ff */
[----:B------:R-:W-:Y:S01]  /*0cd0*/  @!P5 IMAD.IADD R17, R17, 0x1, -R21 ;  /* 0x000000011111d824 */ /* 0x000fe200078e0a15 */
[----:B------:R-:W-:Y:S01]  /*0ce0*/  LOP3.LUT R18, R6, 0x30, RZ, 0x3c, !PT ;  /* 0x0000003006127812 */ /* 0x000fe200078e3cff */
[----:B------:R-:W-:Y:S01]  /*0cf0*/  @!P1 IMAD.MOV R16, RZ, RZ, -R16 ;  /* 0x000000ffff109224 */ /* 0x000fe200078e0a10 */
[----:B------:R-:W-:-:S02]  /*0d00*/  SEL R9, R12, R11, !P0 ;  /* 0x0000000b0c097207 */ /* 0x000fc40004000000 */
[----:B------:R-:W-:Y:S01]  /*0d10*/  SEL R15, R12, R14, !P0 ;  /* 0x0000000e0c0f7207 */ /* 0x000fe20004000000 */
[----:B------:R-:W-:Y:S01]  /*0d20*/  @!P2 IMAD.MOV R17, RZ, RZ, -R17 ;  /* 0x000000ffff11a224 */ /* 0x000fe200078e0a11 */
[----:B------:R-:W-:Y:S01]  /*0d30*/  ISETP.NE.AND P0, PT, R8, RZ, PT ;  /* 0x000000ff0800720c */ /* 0x000fe20003f05270 */
[----:B0-----:R-:W-:Y:S01]  /*0d40*/  IMAD R159, R3, R20, RZ ;  /* 0x00000014039f7224 */ /* 0x001fe200078e02ff */
[----:B------:R-:W-:Y:S01]  /*0d50*/  LOP3.LUT R11, RZ, R8, RZ, 0x33, !PT ;  /* 0x00000008ff0b7212 */ /* 0x000fe200078e33ff */
[----:B------:R-:W-:Y:S01]  /*0d60*/  IMAD.SHL.U32 R13, R20, 0x10, RZ ;  /* 0x00000010140d7824 */ /* 0x000fe200078e00ff */
[----:B------:R-:W-:Y:S01]  /*0d70*/  SHF.R.S32.HI R8, RZ, 0x4, R10 ;  /* 0x00000004ff087819 */ /* 0x000fe2000001140a */
[----:B------:R-:W-:Y:S01]  /*0d80*/  IMAD.SHL.U32 R14, R67, 0x10, RZ ;  /* 0x00000010430e7824 */ /* 0x000fe200078e00ff */
[----:B------:R-:W-:Y:S01]  /*0d90*/  SEL R22, R11, R16, !P0 ;  /* 0x000000100b167207 */ /* 0x000fe20004000000 */
[----:B------:R-:W-:Y:S01]  /*0da0*/  IMAD R10, R9, UR7, RZ ;  /* 0x00000007090a7c24 */ /* 0x000fe2000f8e02ff */
[----:B------:R-:W-:Y:S01]  /*0db0*/  SEL R11, R11, R17, !P0 ;  /* 0x000000110b0b7207 */ /* 0x000fe20004000000 */
[----:B------:R-:W-:Y:S01]  /*0dc0*/  IMAD.U32 R12, RZ, RZ, UR6 ;  /* 0x00000006ff0c7e24 */ /* 0x000fe2000f8e00ff */
[----:B------:R-:W-:Y:S01]  /*0dd0*/  LEA R158, P1, R159, UR4, 0x1 ;  /* 0x000000049f9e7c11 */ /* 0x000fe2000f8208ff */
[----:B------:R-:W-:Y:S01]  /*0de0*/  IMAD R22, R22, UR10, RZ ;  /* 0x0000000a16167c24 */ /* 0x000fe2000f8e02ff */
[----:B------:R-:W-:Y:S01]  /*0df0*/  UMOV UR4, URZ ;  /* 0x0000003f00047c82 */ /* 0x000fe20008000000 */
[----:B------:R-:W-:Y:S01]  /*0e00*/  IMAD R11, R11, UR10, RZ ;  /* 0x0000000a0b0b7c24 */ /* 0x000fe2000f8e02ff */
[----:B------:R-:W-:Y:S01]  /*0e10*/  LEA.HI.X.SX32 R159, R159, UR5, 0x1, P1 ;  /* 0x000000059f9f7c11 */ /* 0x000fe200088f0eff */
[----:B------:R-:W-:Y:S01]  /*0e20*/  IMAD.WIDE R126, R22, 0x2, RZ ;  /* 0x00000002167e7825 */ /* 0x000fe200078e02ff */
[----:B------:R-:W-:Y:S01]  /*0e30*/  UIADD3 UR5, UR12, 0x2000, URZ ;  /* 0x000020000c057890 */ /* 0x000fe2000fffe03f */
[C---:B------:R-:W-:Y:S01]  /*0e40*/  LOP3.LUT R16, R6.reuse, 0x10, RZ, 0x3c, !PT ;  /* 0x0000001006107812 */ /* 0x040fe200078e3cff */
[----:B------:R-:W-:Y:S01]  /*0e50*/  UIADD3.X UR9, UR4, 0x40000040, URZ, UP0, !UPT ;  /* 0x4000004004097890 */ /* 0x000fe200087fe43f */
[----:B------:R-:W-:Y:S01]  /*0e60*/  IMAD.WIDE R128, R11, 0x2, RZ ;  /* 0x000000020b807825 */ /* 0x000fe200078e02ff */
[----:B------:R-:W-:Y:S01]  /*0e70*/  USHF.R.U32.HI UR5, URZ, 0x4, UR5 ;  /* 0x000000043f057899 */ /* 0x000fe20008011605 */
[C---:B------:R-:W-:Y:S01]  /*0e80*/  LOP3.LUT R17, R6.reuse, 0x20, RZ, 0x3c, !PT ;  /* 0x0000002006117812 */ /* 0x040fe200078e3cff */
[----:B------:R-:W-:Y:S01]  /*0e90*/  UIADD3.64 UR16, UR8, 0x80, URZ ;  /* 0x0000008008107897 */ /* 0x000fe2000fffe03f */
[--C-:B------:R-:W-:Y:S01]  /*0ea0*/  IMAD.WIDE R124, R123, 0x2, R126.reuse ;  /* 0x000000027b7c7825 */ /* 0x100fe200078e027e */
[C---:B------:R-:W-:Y:S01]  /*0eb0*/  LOP3.LUT R19, R6.reuse, 0x40, RZ, 0x3c, !PT ;  /* 0x0000004006137812 */ /* 0x040fe200078e3cff */
[----:B------:R-:W-:Y:S01]  /*0ec0*/  USGXT.U32 UR6, UR5, 0xe ;  /* 0x0000000e0506789a */ /* 0x000fe20008000000 */
[C---:B------:R-:W-:Y:S01]  /*0ed0*/  LOP3.LUT R20, R6.reuse, 0x50, RZ, 0x3c, !PT ;  /* 0x0000005006147812 */ /* 0x040fe200078e3cff */
[--C-:B------:R-:W-:Y:S01]  /*0ee0*/  IMAD.WIDE R120, R119, 0x2, R126.reuse ;  /* 0x0000000277787825 */ /* 0x100fe200078e027e */
[C---:B------:R-:W-:Y:S01]  /*0ef0*/  LOP3.LUT R21, R6.reuse, 0x60, RZ, 0x3c, !PT ;  /* 0x0000006006157812 */ /* 0x040fe200078e3cff */
[----:B------:R-:W-:Y:S01]  /*0f00*/  UIADD3.64 UR20, UR8, 0x100, URZ ;  /* 0x0000010008147897 */ /* 0x000fe2000fffe03f */
[----:B------:R-:W-:Y:S01]  /*0f10*/  LOP3.LUT R11, R6, 0x70, RZ, 0x3c, !PT ;  /* 0x00000070060b7812 */ /* 0x000fe200078e3cff */
[----:B------:R-:W-:-:S04]  /*0f20*/  IMAD.WIDE R116, R115, 0x2, R126 ;  /* 0x0000000273747825 */ /* 0x000fc800078e027e */
        /* <DEDUP_REMOVED lines=27> */
[----:B------:R-:W-:Y:S01]  /*10e0*/  IMAD R9, R15, UR7, RZ ;  /* 0x000000070f097c24 */ /* 0x000fe2000f8e02ff */
[----:B------:R-:W-:-:S06]  /*10f0*/  UMOV UR7, 0xc0000010 ;  /* 0xc000001000077882 */ /* 0x000fcc0000000000 */
.L_x_1:
[-C--:B------:R-:W-:Y:S02]  /*1100*/  IADD3 R58, P1, R128, R64.reuse, RZ ;  /* 0x00000040803a7210 */ /* 0x080fe40007f3e0ff */
[-C--:B------:R-:W-:Y:S02]  /*1110*/  IADD3 R60, P0, R126, R64.reuse, RZ ;  /* 0x000000407e3c7210 */ /* 0x080fe40007f1e0ff */
[C---:B------:R-:W-:Y:S01]  /*1120*/  ISETP.GT.AND P2, PT, R12.reuse, RZ, PT ;  /* 0x000000ff0c00720c */ /* 0x040fe20003f44270 */
[--C-:B------:R-:W-:Y:S01]  /*1130*/  IMAD.X R59, R129, 0x1, R65.reuse, P1 ;  /* 0x00000001813b7824 */ /* 0x100fe200008e0641 */
[----:B------:R-:W-:Y:S01]  /*1140*/  ISETP.GT.AND P3, PT, R12, 0x1, PT ;  /* 0x000000010c00780c */ /* 0x000fe20003f64270 */
[----:B------:R-:W-:Y:S01]  /*1150*/  IMAD.X R61, R127, 0x1, R65, P0 ;  /* 0x000000017f3d7824 */ /* 0x000fe200000e0641 */
[-C--:B------:R-:W-:Y:S02]  /*1160*/  IADD3 R62, P1, R66, R64.reuse, RZ ;  /* 0x00000040423e7210 */ /* 0x080fe40007f3e0ff */
[----:B------:R-:W-:-:S02]  /*1170*/  IADD3 R130, P0, R68, R64, RZ ;  /* 0x0000004044827210 */ /* 0x000fc40007f1e0ff */
[----:B------:R-:W-:Y:S01]  /*1180*/  PRMT R23, RZ, 0x7610, R23 ;  /* 0x00007610ff177816 */ /* 0x000fe20000000017 */
[----:B------:R-:W-:Y:S01]  /*1190*/  IMAD.X R63, R67, 0x1, R65, P1 ;  /* 0x00000001433f7824 */ /* 0x000fe200008e0641 */
[----:B------:R-:W-:Y:S01]  /*11a0*/  PRMT R57, RZ, 0x7610, R57 ;  /* 0x00007610ff397816 */ /* 0x000fe20000000039 */
[----:B------:R-:W-:Y:S01]  /*11b0*/  IMAD.X R131, R69, 0x1, R65, P0 ;  /* 0x0000000145837824 */ /* 0x000fe200000e0641 */
[----:B------:R-:W-:Y:S02]  /*11c0*/  PRMT R155, RZ, 0x7610, R155 ;  /* 0x00007610ff9b7816 */ /* 0x000fe4000000009b */
[----:B------:R-:W-:Y:S01]  /*11d0*/  PRMT R153, RZ, 0x7610, R153 ;  /* 0x00007610ff997816 */ /* 0x000fe20000000099 */
[----:B------:R-:W2:Y:S01]  /*11e0*/  @P2 LDG.E.U16 R23, desc[UR14][R58.64] ;  /* 0x0000000e3a172981 */ /* 0x000ea2000c1e1500 */
[-C--:B------:R-:W-:Y:S02]  /*11f0*/  IADD3 R134, P1, R70, R64.reuse, RZ ;  /* 0x0000004046867210 */ /* 0x080fe40007f3e0ff */
[----:B------:R-:W-:Y:S01]  /*1200*/  IADD3 R136, P0, R72, R64, RZ ;  /* 0x0000004048887210 */ /* 0x000fe20007f1e0ff */
[----:B------:R0:W3:Y:S01]  /*1210*/  @P2 LDG.E.U16 R57, desc[UR14][R60.64] ;  /* 0x0000000e3c392981 */ /* 0x0000e2000c1e1500 */
[----:B------:R-:W-:-:S03]  /*1220*/  ISETP.GT.AND P2, PT, R12, 0x2, PT ;  /* 0x000000020c00780c */ /* 0x000fc60003f44270 */
[----:B------:R-:W4:Y:S01]  /*1230*/  @P3 LDG.E.U16 R155, desc[UR14][R62.64] ;  /* 0x0000000e3e9b3981 */ /* 0x000f22000c1e1500 */
[----:B------:R-:W-:-:S03]  /*1240*/  IMAD.X R135, R71, 0x1, R65, P1 ;  /* 0x0000000147877824 */ /* 0x000fc600008e0641 */
[----:B------:R1:W5:Y:S01]  /*1250*/  @P3 LDG.E.U16 R153, desc[UR14][R130.64] ;  /* 0x0000000e82993981 */ /* 0x000362000c1e1500 */
[----:B------:R-:W-:Y:S01]  /*1260*/  ISETP.GT.AND P3, PT, R12, 0x3, PT ;  /* 0x000000030c00780c */ /* 0x000fe20003f64270 */
[--C-:B------:R-:W-:Y:S01]  /*1270*/  IMAD.X R137, R73, 0x1, R65.reuse, P0 ;  /* 0x0000000149897824 */ /* 0x100fe200000e0641 */
[-C--:B0-----:R-:W-:Y:S02]  /*1280*/  IADD3 R60, P1, R74, R64.reuse, RZ ;  /* 0x000000404a3c7210 */ /* 0x081fe40007f3e0ff */
[----:B------:R-:W-:Y:S02]  /*1290*/  IADD3 R138, P0, R76, R64, RZ ;  /* 0x000000404c8a7210 */ /* 0x000fe40007f1e0ff */
[----:B------:R-:W-:Y:S01]  /*12a0*/  PRMT R148, RZ, 0x7610, R148 ;  /* 0x00007610ff947816 */ /* 0x000fe20000000094 */
[--C-:B------:R-:W-:Y:S01]  /*12b0*/  IMAD.X R61, R75, 0x1, R65.reuse, P1 ;  /* 0x000000014b3d7824 */ /* 0x100fe200008e0641 */
[----:B------:R-:W-:Y:S01]  /*12c0*/  PRMT R146, RZ, 0x7610, R146 ;  /* 0x00007610ff927816 */ /* 0x000fe20000000092 */
[----:B------:R-:W-:Y:S01]  /*12d0*/  IMAD.X R139, R77, 0x1, R65, P0 ;  /* 0x000000014d8b7824 */ /* 0x000fe200000e0641 */
[----:B------:R-:W-:-:S02]  /*12e0*/  PRMT R147, RZ, 0x7610, R147 ;  /* 0x00007610ff937816 */ /* 0x000fc40000000093 */
[----:B------:R-:W-:Y:S01]  /*12f0*/  PRMT R145, RZ, 0x7610, R145 ;  /* 0x00007610ff917816 */ /* 0x000fe20000000091 */
[----:B------:R-:W5:Y:S01]  /*1300*/  @P2 LDG.E.U16 R148, desc[UR14][R134.64] ;  /* 0x0000000e86942981 */ /* 0x000f62000c1e1500 */
[-C--:B------:R-:W-:Y:S02]  /*1310*/  IADD3 R132, P1, R78, R64.reuse, RZ ;  /* 0x000000404e847210 */ /* 0x080fe40007f3e0ff */
[----:B------:R-:W-:Y:S01]  /*1320*/  IADD3 R58, P0, R80, R64, RZ ;  /* 0x00000040503a7210 */ /* 0x000fe20007f1e0ff */
[----:B------:R0:W5:Y:S01]  /*1330*/  @P2 LDG.E.U16 R146, desc[UR14][R136.64] ;  /* 0x0000000e88922981 */ /* 0x000162000c1e1500 */
[----:B------:R-:W-:Y:S01]  /*1340*/  ISETP.GT.AND P2, PT, R12, 0x4, PT ;  /* 0x000000040c00780c */ /* 0x000fe20003f44270 */
[--C-:B------:R-:W-:Y:S02]  /*1350*/  IMAD.X R133, R79, 0x1, R65.reuse, P1 ;  /* 0x000000014f857824 */ /* 0x100fe400008e0641 */
[----:B------:R-:W5:Y:S01]  /*1360*/  @P3 LDG.E.U16 R147, desc[UR14][R60.64] ;  /* 0x0000000e3c933981 */ /* 0x000f62000c1e1500 */
[----:B------:R-:W-:-:S03]  /*1370*/  IMAD.X R59, R81, 0x1, R65, P0 ;  /* 0x00000001513b7824 */ /* 0x000fc600000e0641 */
[----:B------:R0:W5:Y:S01]  /*1380*/  @P3 LDG.E.U16 R145, desc[UR14][R138.64] ;  /* 0x0000000e8a913981 */ /* 0x000162000c1e1500 */
[----:B------:R-:W-:Y:S02]  /*1390*/  ISETP.GT.AND P3, PT, R12, 0x5, PT ;  /* 0x000000050c00780c */ /* 0x000fe40003f64270 */
[-C--:B-1----:R-:W-:Y:S02]  /*13a0*/  IADD3 R130, P1, R82, R64.reuse, RZ ;  /* 0x0000004052827210 */ /* 0x082fe40007f3e0ff */
[----:B0-----:R-:W-:Y:S02]  /*13b0*/  IADD3 R136, P0, R84, R64, RZ ;  /* 0x0000004054887210 */ /* 0x001fe40007f1e0ff */
[----:B------:R-:W-:Y:S01]  /*13c0*/  ISETP.GT.AND P4, PT, R12, 0x6, PT ;  /* 0x000000060c00780c */ /* 0x000fe20003f84270 */
[--C-:B------:R-:W-:Y:S01]  /*13d0*/  IMAD.X R131, R83, 0x1, R65.reuse, P1 ;  /* 0x0000000153837824 */ /* 0x100fe200008e0641 */
[----:B------:R-:W-:Y:S01]  /*13e0*/  PRMT R140, RZ, 0x7610, R140 ;  /* 0x00007610ff8c7816 */ /* 0x000fe2000000008c */
[----:B------:R-:W-:Y:S01]  /*13f0*/  IMAD.X R137, R85, 0x1, R65, P0 ;  /* 0x0000000155897824 */ /* 0x000fe200000e0641 */
[----:B------:R-:W-:-:S02]  /*1400*/  PRMT R62, RZ, 0x7610, R62 ;  /* 0x00007610ff3e7816 */ /* 0x000fc4000000003e */
[----:B------:R-:W-:Y:S02]  /*1410*/  PRMT R63, RZ, 0x7610, R63 ;  /* 0x00007610ff3f7816 */ /* 0x000fe4000000003f */
[-C--:B------:R-:W-:Y:S01]  /*1420*/  IADD3 R134, P0, R86, R64.reuse, RZ ;  /* 0x0000004056867210 */ /* 0x080fe20007f1e0ff */
[----:B------:R0:W5:Y:S01]  /*1430*/  @P2 LDG.E.U16 R140, desc[UR14][R132.64] ;  /* 0x0000000e848c2981 */ /* 0x000162000c1e1500 */
[----:B------:R-:W-:Y:S02]  /*1440*/  IADD3 R138, P1, R88, R64, RZ ;  /* 0x00000040588a7210 */ /* 0x000fe40007f3e0ff */
[----:B------:R-:W-:Y:S01]  /*1450*/  PRMT R61, RZ, 0x7610, R61 ;  /* 0x00007610ff3d7816 */ /* 0x000fe2000000003d */
[----:B------:R-:W5:Y:S01]  /*1460*/  @P2 LDG.E.U16 R62, desc[UR14][R58.64] ;  /* 0x0000000e3a3e2981 */ /* 0x000f62000c1e1500 */
[--C-:B------:R-:W-:Y:S01]  /*1470*/  IMAD.X R135, R87, 0x1, R65.reuse, P0 ;  /* 0x0000000157877824 */ /* 0x100fe200000e0641 */
[----:B------:R-:W-:Y:S01]  /*1480*/  PRMT R60, RZ, 0x7610, R60 ;  /* 0x00007610ff3c7816 */ /* 0x000fe2000000003c */
[----:B------:R-:W-:Y:S01]  /*1490*/  IMAD.X R139, R89, 0x1, R65, P1 ;  /* 0x00000001598b7824 */ /* 0x000fe200008e0641 */
[----:B------:R1:W5:Y:S01]  /*14a0*/  @P3 LDG.E.U16 R63, desc[UR14][R130.64] ;  /* 0x0000000e823f3981 */ /* 0x000362000c1e1500 */
[----:B------:R-:W-:-:S02]  /*14b0*/  ISETP.GT.AND P0, PT, R12, 0x7, PT ;  /* 0x000000070c00780c */ /* 0x000fc40003f04270 */
[-C--:B0-----:R-:W-:Y:S01]  /*14c0*/  IADD3 R132, P2, R90, R64.reuse, RZ ;  /* 0x000000405a847210 */ /* 0x081fe20007f5e0ff */
[----:B------:R0:W5:Y:S01]  /*14d0*/  @P3 LDG.E.U16 R61, desc[UR14][R136.64] ;  /* 0x0000000e883d3981 */ /* 0x000162000c1e1500 */
[----:B------:R-:W-:Y:S02]  /*14e0*/  ISETP.GT.AND P3, PT, R12, 0x8, PT ;  /* 0x000000080c00780c */ /* 0x000fe40003f64270 */
[----:B------:R-:W-:Y:S01]  /*14f0*/  PRMT R56, RZ, 0x7610, R56 ;  /* 0x00007610ff387816 */ /* 0x000fe20000000038 */
[----:B------:R0:W5:Y:S01]  /*1500*/  @P4 LDG.E.U16 R60, desc[UR14][R134.64] ;  /* 0x0000000e863c4981 */ /* 0x000162000c1e1500 */
[----:B------:R-:W-:Y:S02]  /*1510*/  PRMT R22, RZ, 0x7610, R22 ;  /* 0x00007610ff167816 */ /* 0x000fe40000000016 */
[----:B-1----:R-:W-:Y:S01]  /*1520*/  IADD3 R130, P1, R92, R64, RZ ;  /* 0x000000405c827210 */ /* 0x002fe20007f3e0ff */
[----:B------:R-:W-:Y:S01]  /*1530*/  IMAD.X R133, R91, 0x1, R65, P2 ;  /* 0x000000015b857824 */ /* 0x000fe200010e0641 */
[----:B------:R-:W-:-:S02]  /*1540*/  PRMT R15, RZ, 0x7610, R15 ;  /* 0x00007610ff0f7816 */ /* 0x000fc4000000000f */
[-C--:B0-----:R-:W-:Y:S01]  /*1550*/  IADD3 R136, P2, R94, R64.reuse, RZ ;  /* 0x000000405e887210 */ /* 0x081fe20007f5e0ff */
[----:B------:R-:W-:Y:S01]  /*1560*/  IMAD.X R131, R93, 0x1, R65, P1 ;  /* 0x000000015d837824 */ /* 0x000fe200008e0641 */
[----:B------:R-:W-:Y:S01]  /*1570*/  PRMT R59, RZ, 0x7610, R59 ;  /* 0x00007610ff3b7816 */ /* 0x000fe2000000003b */
[----:B------:R0:W5:Y:S01]  /*1580*/  @P0 LDG.E.U16 R56, desc[UR14][R132.64] ;  /* 0x0000000e84380981 */ /* 0x000162000c1e1500 */
[-C--:B------:R-:W-:Y:S01]  /*1590*/  IADD3 R134, P1, R96, R64.reuse, RZ ;  /* 0x0000004060867210 */ /* 0x080fe20007f3e0ff */
[--C-:B------:R-:W-:Y:S01]  /*15a0*/  IMAD.X R137, R95, 0x1, R65.reuse, P2 ;  /* 0x000000015f897824 */ /* 0x100fe200010e0641 */
[----:B------:R-:W-:Y:S01]  /*15b0*/  ISETP.GT.AND P2, PT, R12, 0x9, PT ;  /* 0x000000090c00780c */ /* 0x000fe20003f44270 */
[----:B------:R1:W5:Y:S01]  /*15c0*/  @P0 LDG.E.U16 R22, desc[UR14][R130.64] ;  /* 0x0000000e82160981 */ /* 0x000362000c1e1500 */
[----:B------:R-:W-:Y:S01]  /*15d0*/  PRMT R58, RZ, 0x7610, R58 ;  /* 0x00007610ff3a7816 */ /* 0x000fe2000000003a */
[----:B------:R-:W-:Y:S01]  /*15e0*/  IMAD.X R135, R97, 0x1, R65, P1 ;  /* 0x0000000161877824 */ /* 0x000fe200008e0641 */
[-C--:B------:R-:W-:Y:S01]  /*15f0*/  IADD3 RZ, P1, R98, R64.reuse, RZ ;  /* 0x0000004062ff7210 */ /* 0x080fe20007f3e0ff */
[----:B------:R1:W4:Y:S01]  /*1600*/  @P3 LDG.E.U16 R15, desc[UR14][R136.64] ;  /* 0x0000000e880f3981 */ /* 0x000322000c1e1500 */
[----:B------:R-:W-:-:S03]  /*1610*/  IADD3 RZ, P0, R100, R64, RZ ;  /* 0x0000004064ff7210 */ /* 0x000fc60007f1e0ff */
[----:B------:R-:W5:Y:S01]  /*1620*/  @P3 LDG.E.U16 R59, desc[UR14][R134.64] ;  /* 0x0000000e863b3981 */ /* 0x000f62000c1e1500 */
[----:B------:R-:W-:Y:S01]  /*1630*/  ISETP.GT.AND P3, PT, R12, 0xa, PT ;  /* 0x0000000a0c00780c */ /* 0x000fe20003f64270 */
[--C-:B0-----:R-:W-:Y:S01]  /*1640*/  IMAD.X R133, R99, 0x1, R65.reuse, P1 ;  /* 0x0000000163857824 */ /* 0x101fe200008e0641 */
[-C--:B------:R-:W-:Y:S01]  /*1650*/  IADD3 RZ, P1, R102, R64.reuse, RZ ;  /* 0x0000004066ff7210 */ /* 0x080fe20007f3e0ff */
[----:B-1----:R-:W-:Y:S01]  /*1660*/  IMAD.X R131, R101, 0x1, R65, P0 ;  /* 0x0000000165837824 */ /* 0x002fe200000e0641 */
[----:B------:R-:W-:Y:S01]  /*1670*/  IADD3 RZ, P0, R104, R64, RZ ;  /* 0x0000004068ff7210 */ /* 0x000fe20007f1e0ff */
[--C-:B------:R-:W-:Y:S01]  /*1680*/  IMAD.IADD R132, R98, 0x1, R64.reuse ;  /* 0x0000000162847824 */ /* 0x100fe200078e0240 */
[----:B------:R-:W-:Y:S01]  /*1690*/  PRMT R151, RZ, 0x7610, R151 ;  /* 0x00007610ff977816 */ /* 0x000fe20000000097 */
[----:B------:R-:W-:Y:S01]  /*16a0*/  IMAD.IADD R130, R100, 0x1, R64 ;  /* 0x0000000164827824 */ /* 0x000fe200078e0240 */
[----:B------:R-:W-:Y:S01]  /*16b0*/  PRMT R149, RZ, 0x7610, R149 ;  /* 0x00007610ff957816 */ /* 0x000fe20000000095 */
[----:B------:R0:W5:Y:S01]  /*16c0*/  @P4 LDG.E.U16 R58, desc[UR14][R138.64] ;  /* 0x0000000e8a3a4981 */ /* 0x000162000c1e1500 */
[----:B------:R-:W-:Y:S01]  /*16d0*/  PRMT R144, RZ, 0x7610, R144 ;  /* 0x00007610ff907816 */ /* 0x000fe20000000090 */
[----:B------:R-:W-:Y:S01]  /*16e0*/  IMAD.IADD R136, R104, 0x1, R64 ;  /* 0x0000000168887824 */ /* 0x000fe200078e0240 */
[----:B------:R-:W-:Y:S01]  /*16f0*/  PRMT R142, RZ, 0x7610, R142 ;  /* 0x00007610ff8e7816 */ /* 0x000fe2000000008e */
[----:B------:R-:W-:Y:S01]  /*1700*/  IMAD.X R137, R105, 0x1, R65, P0 ;  /* 0x0000000169897824 */ /* 0x000fe200000e0641 */
[----:B------:R1:W5:Y:S04]  /*1710*/  @P2 LDG.E.U16 R151, desc[UR14][R132.64] ;  /* 0x0000000e84972981 */ /* 0x000368000c1e1500 */
[----:B------:R1:W5:Y:S01]  /*1720*/  @P2 LDG.E.U16 R149, desc[UR14][R130.64] ;  /* 0x0000000e82952981 */ /* 0x000362000c1e1500 */
[----:B0-----:R-:W-:-:S02]  /*1730*/  IMAD.IADD R138, R102, 0x1, R64 ;  /* 0x00000001668a7824 */ /* 0x001fc400078e0240 */
[----:B------:R-:W-:Y:S01]  /*1740*/  IMAD.X R139, R103, 0x1, R65, P1 ;  /* 0x00000001678b7824 */ /* 0x000fe200008e0641 */
[----:B------:R-:W-:Y:S01]  /*1750*/  ISETP.GT.AND P2, PT, R12, 0xb, PT ;  /* 0x0000000b0c00780c */ /* 0x000fe20003f44270 */
[----:B------:R0:W5:Y:S01]  /*1760*/  @P3 LDG.E.U16 R142, desc[UR14][R136.64] ;  /* 0x0000000e888e3981 */ /* 0x000162000c1e1500 */
[----:B------:R-:W-:-:S03]  /*1770*/  IADD3 RZ, P1, R106, R64, RZ ;  /* 0x000000406aff7210 */ /* 0x000fc60007f3e0ff */
[----:B------:R0:W5:Y:S01]  /*1780*/  @P3 LDG.E.U16 R144, desc[UR14][R138.64] ;  /* 0x0000000e8a903981 */ /* 0x000162000c1e1500 */
[-C--:B-1----:R-:W-:Y:S01]  /*1790*/  IADD3 R132, P3, R108, R64.reuse, RZ ;  /* 0x000000406c847210 */ /* 0x082fe20007f7e0ff */
[----:B------:R-:W-:Y:S01]  /*17a0*/  IMAD.IADD R130, R106, 0x1, R64 ;  /* 0x000000016a827824 */ /* 0x000fe200078e0240 */
[----:B------:R-:W-:Y:S01]  /*17b0*/  PRMT R143, RZ, 0x7610, R143 ;  /* 0x00007610ff8f7816 */ /* 0x000fe2000000008f */
[----:B------:R-:W-:Y:S01]  /*17c0*/  IMAD.X R131, R107, 0x1, R65, P1 ;  /* 0x000000016b837824 */ /* 0x000fe200008e0641 */
[----:B------:R-:W-:Y:S01]  /*17d0*/  PRMT R141, RZ, 0x7610, R141 ;  /* 0x00007610ff8d7816 */ /* 0x000fe2000000008d */
[----:B------:R-:W-:Y:S01]  /*17e0*/  IMAD.X R133, R109, 0x1, R65, P3 ;  /* 0x000000016d857824 */ /* 0x000fe200018e0641 */
[----:B------:R-:W-:Y:S02]  /*17f0*/  ISETP.GT.AND P0, PT, R12, 0xc, PT ;  /* 0x0000000c0c00780c */ /* 0x000fe40003f04270 */
[----:B------:R1:W5:Y:S01]  /*1800*/  @P2 LDG.E.U16 R143, desc[UR14][R130.64] ;  /* 0x0000000e828f2981 */ /* 0x000362000c1e1500 */
[----:B------:R-:W-:-:S03]  /*1810*/  IADD3 R134, P1, R110, R64, RZ ;  /* 0x000000406e867210 */ /* 0x000fc60007f3e0ff */
[----:B------:R1:W5:Y:S01]  /*1820*/  @P2 LDG.E.U16 R141, desc[UR14][R132.64] ;  /* 0x0000000e848d2981 */ /* 0x000362000c1e1500 */
[-C--:B0-----:R-:W-:Y:S01]  /*1830*/  IADD3 R136, P2, R112, R64.reuse, RZ ;  /* 0x0000004070887210 */ /* 0x081fe20007f5e0ff */
[--C-:B------:R-:W-:Y:S01]  /*1840*/  IMAD.X R135, R111, 0x1, R65.reuse, P1 ;  /* 0x000000016f877824 */ /* 0x100fe200008e0641 */
[----:B------:R-:W-:Y:S02]  /*1850*/  PRMT R150, RZ, 0x7610, R150 ;  /* 0x00007610ff967816 */ /* 0x000fe40000000096 */
[----:B------:R-:W-:Y:S01]  /*1860*/  PRMT R152, RZ, 0x7610, R152 ;  /* 0x00007610ff987816 */ /* 0x000fe20000000098 */
[----:B------:R-:W-:Y:S01]  /*1870*/  IMAD.X R137, R113, 0x1, R65, P2 ;  /* 0x0000000171897824 */ /* 0x000fe200010e0641 */
[----:B------:R-:W-:Y:S02]  /*1880*/  ISETP.GT.AND P1, PT, R12, 0xd, PT ;  /* 0x0000000d0c00780c */ /* 0x000fe40003f24270 */
[----:B------:R-:W5:Y:S01]  /*1890*/  @P0 LDG.E.U16 R150, desc[UR14][R134.64] ;  /* 0x0000000e86960981 */ /* 0x000f62000c1e1500 */
[----:B------:R-:W-:-:S03]  /*18a0*/  IADD3 R138, P2, R114, R64, RZ ;  /* 0x00000040728a7210 */ /* 0x000fc60007f5e0ff */
[----:B------:R0:W5:Y:S01]  /*18b0*/  @P0 LDG.E.U16 R152, desc[UR14][R136.64] ;  /* 0x0000000e88980981 */ /* 0x000162000c1e1500 */
[----:B-1----:R-:W-:Y:S01]  /*18c0*/  IADD3 R130, P0, R116, R64, RZ ;  /* 0x0000004074827210 */ /* 0x002fe20007f1e0ff */
[----:B------:R-:W-:Y:S01]  /*18d0*/  IMAD.X R139, R115, 0x1, R65, P2 ;  /* 0x00000001738b7824 */ /* 0x000fe200010e0641 */
[----:B------:R-:W-:Y:S02]  /*18e0*/  PRMT R161, RZ, 0x7610, R161 ;  /* 0x00007610ffa17816 */ /* 0x000fe400000000a1 */
[----:B------:R-:W-:Y:S01]  /*18f0*/  PRMT R163, RZ, 0x7610, R163 ;  /* 0x00007610ffa37816 */ /* 0x000fe200000000a3 */
[----:B------:R-:W-:-:S03]  /*1900*/  IMAD.X R131, R117, 0x1, R65, P0 ;  /* 0x0000000175837824 */ /* 0x000fc600000e0641 */
[----:B------:R1:W5:Y:S04]  /*1910*/  @P1 LDG.E.U16 R161, desc[UR14][R138.64] ;  /* 0x0000000e8aa11981 */ /* 0x000368000c1e1500 */
[----:B------:R1:W5:Y:S01]  /*1920*/  @P1 LDG.E.U16 R163, desc[UR14][R130.64] ;  /* 0x0000000e82a31981 */ /* 0x000362000c1e1500 */
[----:B------:R-:W-:Y:S02]  /*1930*/  IADD3 R156, P1, R118, R64, RZ ;  /* 0x00000040769c7210 */ /* 0x000fe40007f3e0ff */
[----:B------:R-:W-:-:S03]  /*1940*/  ISETP.GT.AND P0, PT, R12, 0xe, PT ;  /* 0x0000000e0c00780c */ /* 0x000fc60003f04270 */
[--C-:B------:R-:W-:Y:S01]  /*1950*/  IMAD.X R157, R119, 0x1, R65.reuse, P1 ;  /* 0x00000001779d7824 */ /* 0x100fe200008e0641 */
[----:B------:R-:W-:Y:S02]  /*1960*/  IADD3 R132, P1, R120, R64, RZ ;  /* 0x0000004078847210 */ /* 0x000fe40007f3e0ff */
[----:B0-----:R-:W-:Y:S02]  /*1970*/  PRMT R136, RZ, 0x7610, R136 ;  /* 0x00007610ff887816 */ /* 0x001fe40000000088 */
[----:B-1----:R-:W-:Y:S01]  /*1980*/  PRMT R138, RZ, 0x7610, R138 ;  /* 0x00007610ff8a7816 */ /* 0x002fe2000000008a */
[----:B------:R-:W-:-:S04]  /*1990*/  IMAD.X R133, R121, 0x1, R65, P1 ;  /* 0x0000000179857824 */ /* 0x000fc800008e0641 */
[----:B------:R0:W5:Y:S04]  /*19a0*/  @P0 LDG.E.U16 R136, desc[UR14][R156.64] ;  /* 0x0000000e9c880981 */ /* 0x000168000c1e1500 */
[----:B------:R-:W5:Y:S01]  /*19b0*/  @P0 LDG.E.U16 R138, desc[UR14][R132.64] ;  /* 0x0000000e848a0981 */ /* 0x000f62000c1e1500 */
[----:B------:R-:W-:Y:S02]  /*19c0*/  ISETP.GT.AND P0, PT, R12, 0xf, PT ;  /* 0x0000000f0c00780c */ /* 0x000fe40003f04270 */
[-C--:B------:R-:W-:Y:S02]  /*19d0*/  IADD3 R134, P1, R122, R64.reuse, RZ ;  /* 0x000000407a867210 */ /* 0x080fe40007f3e0ff */
[----:B------:R-:W-:Y:S02]  /*19e0*/  IADD3 R130, P2, R124, R64, RZ ;  /* 0x000000407c827210 */ /* 0x000fe40007f5e0ff */
[----:B------:R-:W-:Y:S01]  /*19f0*/  PRMT R154, RZ, 0x7610, R154 ;  /* 0x00007610ff9a7816 */ /* 0x000fe2000000009a */
[--C-:B------:R-:W-:Y:S01]  /*1a00*/  IMAD.X R135, R123, 0x1, R65.reuse, P1 ;  /* 0x000000017b877824 */ /* 0x100fe200008e0641 */
[----:B0-----:R-:W-:Y:S01]  /*1a10*/  PRMT R156, RZ, 0x7610, R156 ;  /* 0x00007610ff9c7816 */ /* 0x001fe2000000009c */
[----:B------:R-:W-:-:S04]  /*1a20*/  IMAD.X R131, R125, 0x1, R65, P2 ;  /* 0x000000017d837824 */ /* 0x000fc800010e0641 */
[----:B------:R-:W5:Y:S04]  /*1a30*/  @P0 LDG.E.U16 R154, desc[UR14][R134.64] ;  /* 0x0000000e869a0981 */ /* 0x000f68000c1e1500 */
[----:B------:R0:W5:Y:S01]  /*1a40*/  @P0 LDG.E.U16 R156, desc[UR14][R130.64] ;  /* 0x0000000e829c0981 */ /* 0x000162000c1e1500 */
[----:B------:R-:W-:Y:S01]  /*1a50*/  BAR.SYNC.DEFER_BLOCKING 0x0 ;  /* 0x0000000000007b1d */ /* 0x000fe20000010000 */
[----:B------:R-:W-:Y:S02]  /*1a60*/  ISETP.GE.AND P1, PT, R3, R12, PT ;  /* 0x0000000c0300720c */ /* 0x000fe40003f26270 */
[----:B------:R-:W-:Y:S01]  /*1a70*/  PRMT R160, RZ, 0x7610, R160 ;  /* 0x00007610ffa07816 */ /* 0x000fe200000000a0 */
[--C-:B0-----:R-:W-:Y:S02]  /*1a80*/  IMAD.MOV.U32 R130, RZ, RZ, R158.reuse ;  /* 0x000000ffff827224 */ /* 0x101fe400078e009e */
[----:B------:R-:W-:Y:S01]  /*1a90*/  IMAD.MOV.U32 R131, RZ, RZ, R159 ;  /* 0x000000ffff837224 */ /* 0x000fe200078e009f */
[----:B------:R-:W-:Y:S01]  /*1aa0*/  PRMT R158, RZ, 0x7610, R158 ;  /* 0x00007610ff9e7816 */ /* 0x000fe2000000009e */
[----:B------:R-:W-:-:S04]  /*1ab0*/  IMAD.WIDE R132, R9, 0x2, R130 ;  /* 0x0000000209847825 */ /* 0x000fc800078e0282 */
[----:B------:R-:W-:Y:S02]  /*1ac0*/  IMAD.WIDE R134, R10, 0x2, R130 ;  /* 0x000000020a867825 */ /* 0x000fe400078e0282 */
[----:B------:R-:W5:Y:S04]  /*1ad0*/  @!P1 LDG.E.U16 R158, desc[UR14][R132.64] ;  /* 0x0000000e849e9981 */ /* 0x000f68000c1e1500 */
[----:B------:R-:W5:Y:S01]  /*1ae0*/  @!P1 LDG.E.U16 R160, desc[UR14][R134.64] ;  /* 0x0000000e86a09981 */ /* 0x000f62000c1e1500 */
[----:B------:R-:W-:Y:S01]  /*1af0*/  UMOV UR4, UR13 ;  /* 0x0000000d00047c82 */ /* 0x000fe20008000000 */
[----:B------:R-:W-:Y:S01]  /*1b00*/  UMOV UR5, 0x40000040 ;  /* 0x4000004000057882 */ /* 0x000fe20000000000 */
[----:B------:R-:W-:Y:S01]  /*1b10*/  UMOV UR10, UR6 ;  /* 0x00000006000a7c82 */ /* 0x000fe20008000000 */
[----:B------:R-:W-:Y:S01]  /*1b20*/  UMOV UR11, UR7 ;  /* 0x00000007000b7c82 */ /* 0x000fe20008000000 */
[----:B------:R-:W-:Y:S01]  /*1b30*/  UMOV UR18, UR6 ;  /* 0x0000000600127c82 */ /* 0x000fe20008000000 */
[----:B------:R-:W-:Y:S01]  /*1b40*/  UMOV UR19, UR7 ;  /* 0x0000000700137c82 */ /* 0x000fe20008000000 */
[----:B------:R-:W-:Y:S01]  /*1b50*/  UMOV UR22, UR6 ;  /* 0x0000000600167c82 */ /* 0x000fe20008000000 */
[----:B--2---:R-:W-:Y:S04]  /*1b60*/  STS.U16 [R6+UR12], R23 ;  /* 0x0000001706007988 */ /* 0x004fe8000800040c */
[----:B---3--:R-:W-:Y:S01]  /*1b70*/  STS.U16 [R6+UR12+0x1000], R57 ;  /* 0x0010003906007988 */ /* 0x008fe2000800040c */
[----:B------:R-:W-:-:S03]  /*1b80*/  UMOV UR23, UR7 ;  /* 0x0000000700177c82 */ /* 0x000fc60008000000 */
[----:B----4-:R-:W-:Y:S04]  /*1b90*/  STS.U16 [R6+UR12+0x400], R15 ;  /* 0x0004000f06007988 */ /* 0x010fe8000800040c */
[----:B-----5:R-:W-:Y:S04]  /*1ba0*/  STS.U16 [R6+UR12+0x1400], R59 ;  /* 0x0014003b06007988 */ /* 0x020fe8000800040c */
[----:B------:R-:W-:Y:S04]  /*1bb0*/  STS.U16 [R16+UR12+0x80], R155 ;  /* 0x0000809b10007988 */ /* 0x000fe8000800040c */
        /* <DEDUP_REMOVED lines=27> */
[----:B------:R0:W-:Y:S04]  /*1d70*/  STS.U16 [R7+UR12+0x2000], R158 ;  /* 0x0020009e07007988 */ /* 0x0001e8000800040c */
[----:B------:R1:W-:Y:S01]  /*1d80*/  STS.U16 [R7+UR12+0x2100], R160 ;  /* 0x002100a007007988 */ /* 0x0003e2000800040c */
[----:B------:R2:W-:Y:S06]  /*1d90*/  MEMBAR.ALL.CTA ;  /* 0x0000000000007992 */ /* 0x0005ec0000008000 */
[----:B--2---:R-:W2:Y:S02]  /*1da0*/  FENCE.VIEW.ASYNC.S ;  /* 0x00000000000073c6 */ /* 0x004ea40000000000 */
[----:B--2---:R-:W-:Y:S06]  /*1db0*/  BAR.SYNC.DEFER_BLOCKING 0x0 ;  /* 0x0000000000007b1d */ /* 0x004fec0000010000 */
[----:B------:R-:W-:-:S06]  /*1dc0*/  WARPGROUP.ARRIVE ;  /* 0x00000000000079c5 */ /* 0x000fcc0000000000 */
[----:B------:R-:W-:Y:S04]  /*1dd0*/  HGMMA.64x16x16.F32.BF16 R48, gdesc[UR4].tnspA, R48 ;  /* 0x20200000043079f0 */ /* 0x000fe80008701830 */
[----:B------:R-:W-:Y:S04]  /*1de0*/  HGMMA.64x16x16.F32.BF16 R40, gdesc[UR8].tnspA, R40 ;  /* 0x20200000082879f0 */ /* 0x000fe80008701828 */
[----:B------:R-:W-:Y:S04]  /*1df0*/  HGMMA.64x16x16.F32.BF16 R32, gdesc[UR16].tnspA, R32 ;  /* 0x20200000102079f0 */ /* 0x000fe80008701820 */
[----:B------:R-:W-:Y:S01]  /*1e00*/  HGMMA.64x16x16.F32.BF16 R24, gdesc[UR20].tnspA, R24, gsb0 ;  /* 0x20200000141879f0 */ /* 0x000fe20008001818 */
[----:B------:R-:W-:-:S05]  /*1e10*/  VIADD R8, R8, 0xffffffff ;  /* 0xffffffff08087836 */ /* 0x000fca0000000000 */
[----:B------:R-:W-:Y:S01]  /*1e20*/  ISETP.NE.U32.AND P0, PT, R8, RZ, PT ;  /* 0x000000ff0800720c */ /* 0x000fe20003f05070 */
[----:B0-----:R-:W-:-:S04]  /*1e30*/  IMAD.WIDE R158, R13, 0x2, R130 ;  /* 0x000000020d9e7825 */ /* 0x001fc800078e0282 */
[----:B------:R-:W-:Y:S02]  /*1e40*/  VIADD R12, R12, 0xfffffff0 ;  /* 0xfffffff00c0c7836 */ /* 0x000fe40000000000 */
[----:B------:R-:W-:Y:S01]  /*1e50*/  IMAD.WIDE R64, R14, 0x2, R64 ;  /* 0x000000020e407825 */ /* 0x000fe200078e0240 */
[----:B------:R-:W-:-:S05]  /*1e60*/  WARPGROUP.DEPBAR.LE gsb0, 0x0 ;  /* 0x00008000000079c5 */ /* 0x000fca0000010000 */
[----:B-1----:R-:W-:Y:S05]  /*1e70*/  @P0 BRA `(.L_x_1) ;  /* 0xfffffff000a00947 */ /* 0x002fea000383ffff */
[----:B------:R-:W-:Y:S02]  /*1e80*/  F2FP.BF16.F32.PACK_AB R23, R31, R47 ;  /* 0x0000002f1f17723e */ /* 0x000fe400000010ff */
[----:B------:R-:W-:Y:S02]  /*1e90*/  F2FP.BF16.F32.PACK_AB R31, R27, R43 ;  /* 0x0000002b1b1f723e */ /* 0x000fe400000010ff */
[----:B------:R-:W-:Y:S02]  /*1ea0*/  F2FP.BF16.F32.PACK_AB R47, R30, R46 ;  /* 0x0000002e1e2f723e */ /* 0x000fe400000010ff */
[----:B------:R-:W-:Y:S02]  /*1eb0*/  F2FP.BF16.F32.PACK_AB R27, R26, R42 ;  /* 0x0000002a1a1b723e */ /* 0x000fe400000010ff */
[----:B------:R-:W-:Y:S02]  /*1ec0*/  F2FP.BF16.F32.PACK_AB R22, R29, R45 ;  /* 0x0000002d1d16723e */ /* 0x000fe400000010ff */
[----:B------:R-:W-:-:S02]  /*1ed0*/  F2FP.BF16.F32.PACK_AB R46, R28, R44 ;  /* 0x0000002c1c2e723e */ /* 0x000fc400000010ff */
        /* <DEDUP_REMOVED lines=9> */
[----:B------:R-:W-:-:S07]  /*1f70*/  F2FP.BF16.F32.PACK_AB R24, R32, R48 ;  /* 0x000000302018723e */ /* 0x000fce00000010ff */
.L_x_0:
[----:B------:R-:W-:Y:S01]  /*1f80*/  BAR.SYNC.DEFER_BLOCKING 0x0 ;  /* 0x0000000000007b1d */ /* 0x000fe20000010000 */
[C---:B------:R-:W-:Y:S01]  /*1f90*/  IMAD.SHL.U32 R6, R0.reuse, 0x8, RZ ;  /* 0x0000000800067824 */ /* 0x040fe200078e00ff */
[----:B------:R-:W-:Y:S01]  /*1fa0*/  LEA R7, R3, UR12, 0x4 ;  /* 0x0000000c03077c11 */ /* 0x000fe2000f8e20ff */
[----:B------:R-:W-:-:S03]  /*1fb0*/  IMAD.SHL.U32 R0, R0, 0x40, RZ ;  /* 0x0000004000007824 */ /* 0x000fc600078e00ff */
[----:B------:R-:W-:Y:S01]  /*1fc0*/  LOP3.LUT R6, R6, 0x300, RZ, 0xc0, !PT ;  /* 0x0000030006067812 */ /* 0x000fe200078ec0ff */
[----:B------:R-:W-:Y:S01]  /*1fd0*/  ULDC.64 UR8, c[0x0][0x228] ;  /* 0x00008a0000087ab9 */ /* 0x000fe20000000a00 */
[----:B------:R-:W0:Y:S01]  /*1fe0*/  S2R R8, SR_TID.X ;  /* 0x0000000000087919 */ /* 0x000e220000002100 */
[----:B------:R-:W-:Y:S01]  /*1ff0*/  LOP3.LUT R3, R0, 0x400, RZ, 0xc0, !PT ;  /* 0x0000040000037812 */ /* 0x000fe200078ec0ff */
[----:B------:R-:W-:Y:S01]  /*2000*/  ULDC.64 UR4, c[0x0][0x220] ;  /* 0x0000880000047ab9 */ /* 0x000fe20000000a00 */
[----:B------:R-:W-:Y:S01]  /*2010*/  ISETP.GE.AND P2, PT, R2, UR8, PT ;  /* 0x0000000802007c0c */ /* 0x000fe2000bf46270 */
[----:B------:R-:W-:Y:S01]  /*2020*/  ULDC UR6, c[0x0][0x248] ;  /* 0x0000920000067ab9 */ /* 0x000fe20000000800 */
[----:B------:R-:W-:Y:S01]  /*2030*/  IADD3 R32, R6, R7, R3 ;  /* 0x0000000706207210 */ /* 0x000fe20007ffe003 */
[C---:B------:R-:W-:Y:S01]  /*2040*/  VIADD R3, R4.reuse, 0x2 ;  /* 0x0000000204037836 */ /* 0x040fe20000000000 */
[C---:B------:R-:W-:Y:S01]  /*2050*/  ISETP.LT.AND P2, PT, R4.reuse, UR9, !P2 ;  /* 0x0000000904007c0c */ /* 0x040fe2000d741270 */
[C---:B------:R-:W-:Y:S01]  /*2060*/  VIADD R6, R4.reuse, 0x1 ;  /* 0x0000000104067836 */ /* 0x040fe20000000000 */
[C---:B------:R-:W-:Y:S01]  /*2070*/  ISETP.GE.AND P5, PT, R4.reuse, UR9, PT ;  /* 0x0000000904007c0c */ /* 0x040fe2000bfa6270 */
[----:B------:R-:W-:Y:S01]  /*2080*/  VIADD R0, R4, 0x3 ;  /* 0x0000000304007836 */ /* 0x000fe20000000000 */
[----:B------:R-:W-:-:S02]  /*2090*/  ISETP.GE.AND P6, PT, R3, UR9, PT ;  /* 0x0000000903007c0c */ /* 0x000fc4000bfc6270 */
[----:B------:R-:W-:Y:S02]  /*20a0*/  ISETP.GE.AND P4, PT, R6, UR9, PT ;  /* 0x0000000906007c0c */ /* 0x000fe4000bf86270 */
[----:B------:R-:W-:Y:S01]  /*20b0*/  ISETP.GE.AND P0, PT, R0, UR9, PT ;  /* 0x0000000900007c0c */ /* 0x000fe2000bf06270 */
[----:B------:R1:W-:Y:S01]  /*20c0*/  STSM.16.M88.4 [R32], R24 ;  /* 0x0000001820007844 */ /* 0x0003e20000000200 */
[----:B------:R-:W-:Y:S01]  /*20d0*/  VIADD R0, R4, 0x4 ;  /* 0x0000000404007836 */ /* 0x000fe20000000000 */
[----:B------:R-:W-:Y:S04]  /*20e0*/  BAR.SYNC.DEFER_BLOCKING 0x0 ;  /* 0x0000000000007b1d */ /* 0x000fe80000010000 */
[----:B------:R-:W-:Y:S01]  /*20f0*/  ISETP.GE.AND P1, PT, R0, UR9, PT ;  /* 0x0000000900007c0c */ /* 0x000fe2000bf26270 */
[----:B------:R-:W-:Y:S01]  /*2100*/  VIADD R0, R4, 0x5 ;  /* 0x0000000504007836 */ /* 0x000fe20000000000 */
[----:B0-----:R-:W-:-:S02]  /*2110*/  LOP3.LUT R34, R8, 0x7f, RZ, 0xc0, !PT ;  /* 0x0000007f08227812 */ /* 0x001fc400078ec0ff */
[----:B------:R-:W0:Y:S02]  /*2120*/  LDC R8, c[0x0][0x244] ;  /* 0x00009100ff087b82 */ /* 0x000e240000000800 */
[----:B------:R-:W-:-:S05]  /*2130*/  LEA R34, R34, UR12, 0x4 ;  /* 0x0000000c22227c11 */ /* 0x000fca000f8e20ff */
[----:B------:R-:W2:Y:S01]  /*2140*/  LDS.128 R16, [R34] ;  /* 0x0000000022107984 */ /* 0x000ea20000000c00 */
[----:B------:R-:W-:Y:S01]  /*2150*/  BAR.SYNC.DEFER_BLOCKING 0x0 ;  /* 0x0000000000007b1d */ /* 0x000fe20000010000 */
[----:B0-----:R-:W-:-:S05]  /*2160*/  IMAD R3, R2, R8, RZ ;  /* 0x0000000802037224 */ /* 0x001fca00078e02ff */
[----:B------:R-:W-:-:S04]  /*2170*/  LEA R6, P3, R3, UR4, 0x1 ;  /* 0x0000000403067c11 */ /* 0x000fc8000f8608ff */
[----:B------:R-:W-:Y:S01]  /*2180*/  LEA.HI.X.SX32 R7, R3, UR5, 0x1, P3 ;  /* 0x0000000503077c11 */ /* 0x000fe200098f0eff */
[----:B------:R-:W-:Y:S01]  /*2190*/  IMAD R3, R8, 0x80, R3 ;  /* 0x0000008008037824 */ /* 0x000fe200078e0203 */
[----:B------:R0:W-:Y:S01]  /*21a0*/  STSM.16.M88.4 [R32], R28 ;  /* 0x0000001c20007844 */ /* 0x0001e20000000200 */
[----:B------:R-:W-:Y:S03]  /*21b0*/  BAR.SYNC.DEFER_BLOCKING 0x0 ;  /* 0x0000000000007b1d */ /* 0x000fe60000010000 */
[----:B-1----:R-:W-:-:S04]  /*21c0*/  LEA R24, P3, R3, UR4, 0x1 ;  /* 0x0000000403187c11 */ /* 0x002fc8000f8608ff */
[----:B------:R-:W-:Y:S02]  /*21d0*/  LEA.HI.X.SX32 R25, R3, UR5, 0x1, P3 ;  /* 0x0000000503197c11 */ /* 0x000fe400098f0eff */
[----:B------:R-:W-:Y:S01]  /*21e0*/  ISETP.GE.AND P3, PT, R0, UR9, PT ;  /* 0x0000000900007c0c */ /* 0x000fe2000bf66270 */
[C---:B------:R-:W-:Y:S02]  /*21f0*/  VIADD R0, R4.reuse, 0x7 ;  /* 0x0000000704007836 */ /* 0x040fe40000000000 */
[----:B0-----:R-:W-:Y:S01]  /*2200*/  IMAD R29, R4, UR6, RZ ;  /* 0x00000006041d7c24 */ /* 0x001fe2000f8e02ff */
[----:B--2---:R-:W-:-:S03]  /*2210*/  PRMT R30, R18, 0x7632, R30 ;  /* 0x00007632121e7816 */ /* 0x004fc6000000001e */
[----:B------:R-:W-:-:S04]  /*2220*/  IMAD.WIDE R26, R29, 0x2, R6 ;  /* 0x000000021d1a7825 */ /* 0x000fc800078e0206 */
[----:B------:R-:W-:Y:S01]  /*2230*/  VIADD R3, R29, UR6 ;  /* 0x000000061d037c36 */ /* 0x000fe20008000000 */
[----:B------:R-:W0:Y:S03]  /*2240*/  LDS.128 R12, [R34] ;  /* 0x00000000220c7984 */ /* 0x000e260000000c00 */
[----:B------:R-:W-:Y:S01]  /*2250*/  VIADD R31, R3, UR6 ;  /* 0x00000006031f7c36 */ /* 0x000fe20008000000 */
[----:B------:R-:W-:Y:S03]  /*2260*/  BAR.SYNC.DEFER_BLOCKING 0x0 ;  /* 0x0000000000007b1d */ /* 0x000fe60000010000 */
[----:B------:R-:W-:-:S03]  /*2270*/  VIADD R33, R31, UR6 ;  /* 0x000000061f217c36 */ /* 0x000fc60008000000 */
[----:B------:R-:W-:Y:S02]  /*2280*/  STSM.16.M88.4 [R32], R44 ;  /* 0x0000002c20007844 */ /* 0x000fe40000000200 */
[----:B------:R-:W-:Y:S06]  /*2290*/  BAR.SYNC.DEFER_BLOCKING 0x0 ;  /* 0x0000000000007b1d */ /* 0x000fec0000010000 */
[----:B------:R-:W1:Y:S02]  /*22a0*/  LDS.128 R8, [R34] ;  /* 0x0000000022087984 */ /* 0x000e640000000c00 */
[----:B------:R-:W-:Y:S06]  /*22b0*/  BAR.SYNC.DEFER_BLOCKING 0x0 ;  /* 0x0000000000007b1d */ /* 0x000fec0000010000 */
[----:B------:R2:W-:Y:S02]  /*22c0*/  STSM.16.M88.4 [R32], R20 ;  /* 0x0000001420007844 */ /* 0x0005e40000000200 */
[----:B------:R-:W-:Y:S01]  /*22d0*/  BAR.SYNC.DEFER_BLOCKING 0x0 ;  /* 0x0000000000007b1d */ /* 0x000fe20000010000 */
[----:B--2---:R-:W-:Y:S01]  /*22e0*/  IMAD.WIDE R20, R29, 0x2, R24 ;  /* 0x000000021d147825 */ /* 0x004fe200078e0218 */
[----:B------:R-:W-:-:S03]  /*22f0*/  PRMT R32, R19, 0x7632, R32 ;  /* 0x0000763213207816 */ /* 0x000fc60000000020 */
[----:B------:R-:W-:-:S04]  /*2300*/  IMAD.WIDE R22, R3, 0x2, R6 ;  /* 0x0000000203167825 */ /* 0x000fc800078e0206 */
[----:B------:R-:W-:Y:S01]  /*2310*/  IMAD.WIDE R28, R3, 0x2, R24 ;  /* 0x00000002031c7825 */ /* 0x000fe200078e0218 */
[----:B------:R2:W-:Y:S01]  /*2320*/  @P2 STG.E.U16 desc[UR14][R26.64], R16 ;  /* 0x000000101a002986 */ /* 0x0005e2000c10150e */
[C---:B------:R-:W-:Y:S02]  /*2330*/  ISETP.LT.AND P2, PT, R5.reuse, UR8, !P5 ;  /* 0x0000000805007c0c */ /* 0x040fe4000ef41270 */
[----:B------:R-:W-:Y:S01]  /*2340*/  VIADD R3, R4, 0x6 ;  /* 0x0000000604037836 */ /* 0x000fe20000000000 */
[----:B------:R-:W-:Y:S02]  /*2350*/  ISETP.LT.AND P5, PT, R2, UR8, !P4 ;  /* 0x0000000802007c0c */ /* 0x000fe4000e7a1270 */
[----:B------:R-:W-:Y:S02]  /*2360*/  ISETP.LT.AND P4, PT, R5, UR8, !P4 ;  /* 0x0000000805007c0c */ /* 0x000fe4000e781270 */
[----:B--2---:R-:W-:Y:S02]  /*2370*/  PRMT R27, R16, 0x7632, R27 ;  /* 0x00007632101b7816 */ /* 0x004fe4000000001b */
[----:B0-----:R-:W-:-:S04]  /*2380*/  PRMT R16, R12, 0x7632, R16 ;  /* 0x000076320c107816 */ /* 0x001fc80000000010 */
[----:B------:R0:W-:Y:S01]  /*2390*/  @P2 STG.E.U16 desc[UR14][R20.64], R27 ;  /* 0x0000001b14002986 */ /* 0x0001e2000c10150e */
[----:B------:R-:W-:Y:S02]  /*23a0*/  ISETP.LT.AND P2, PT, R2, UR8, !P6 ;  /* 0x0000000802007c0c */ /* 0x000fe4000f741270 */
[----:B------:R-:W-:Y:S01]  /*23b0*/  ISETP.LT.AND P6, PT, R5, UR8, !P6 ;  /* 0x0000000805007c0c */ /* 0x000fe2000f7c1270 */
[----:B------:R2:W-:Y:S01]  /*23c0*/  @P5 STG.E.U16 desc[UR14][R22.64], R12 ;  /* 0x0000000c16005986 */ /* 0x0005e2000c10150e */
[----:B------:R-:W-:Y:S01]  /*23d0*/  ISETP.GE.AND P5, PT, R3, UR9, PT ;  /* 0x0000000903007c0c */ /* 0x000fe2000bfa6270 */
[----:B------:R-:W-:Y:S02]  /*23e0*/  VIADD R3, R4, 0x8 ;  /* 0x0000000804037836 */ /* 0x000fe40000000000 */
[----:B------:R3:W-:Y:S01]  /*23f0*/  @P4 STG.E.U16 desc[UR14][R28.64], R16 ;  /* 0x000000101c004986 */ /* 0x0007e2000c10150e */
[----:B------:R-:W-:Y:S02]  /*2400*/  ISETP.LT.AND P4, PT, R2, UR8, !P0 ;  /* 0x0000000802007c0c */ /* 0x000fe4000c781270 */
[----:B------:R-:W-:Y:S01]  /*2410*/  ISETP.LT.AND P0, PT, R5, UR8, !P0 ;  /* 0x0000000805007c0c */ /* 0x000fe2000c701270 */
[----:B0-----:R-:W-:-:S04]  /*2420*/  IMAD.WIDE R26, R31, 0x2, R6 ;  /* 0x000000021f1a7825 */ /* 0x001fc800078e0206 */
[----:B------:R-:W-:Y:S01]  /*2430*/  IMAD.WIDE R20, R31, 0x2, R24 ;  /* 0x000000021f147825 */ /* 0x000fe200078e0218 */
[----:B--2---:R-:W-:Y:S01]  /*2440*/  PRMT R12, R17, 0x7632, R12 ;  /* 0x00007632110c7816 */ /* 0x004fe2000000000c */
[----:B------:R0:W-:Y:S01]  /*2450*/  @P2 STG.E.U16 desc[UR14][R26.64], R17 ;  /* 0x000000111a002986 */ /* 0x0001e2000c10150e */
[----:B------:R-:W-:Y:S01]  /*2460*/  ISETP.GE.AND P2, PT, R0, UR9, PT ;  /* 0x0000000900007c0c */ /* 0x000fe2000bf46270 */
[C---:B------:R-:W-:Y:S02]  /*2470*/  VIADD R31, R33.reuse, UR6 ;  /* 0x00000006211f7c36 */ /* 0x040fe40008000000 */
[----:B------:R2:W-:Y:S01]  /*2480*/  @P6 STG.E.U16 desc[UR14][R20.64], R12 ;  /* 0x0000000c14006986 */ /* 0x0005e2000c10150e */
[----:B------:R-:W-:Y:S01]  /*2490*/  ISETP.LT.AND P6, PT, R2, UR8, !P1 ;  /* 0x0000000802007c0c */ /* 0x000fe2000cfc1270 */
[----:B------:R-:W-:Y:S01]  /*24a0*/  IMAD.WIDE R22, R33, 0x2, R6 ;  /* 0x0000000221167825 */ /* 0x000fe200078e0206 */
[----:B------:R-:W-:-:S03]  /*24b0*/  ISETP.LT.AND P1, PT, R5, UR8, !P1 ;  /* 0x0000000805007c0c */ /* 0x000fc6000cf21270 */
[--C-:B---3--:R-:W-:Y:S01]  /*24c0*/  IMAD.WIDE R28, R31, 0x2, R24.reuse ;  /* 0x000000021f1c7825 */ /* 0x108fe200078e0218 */
[----:B------:R3:W-:Y:S01]  /*24d0*/  @P4 STG.E.U16 desc[UR14][R22.64], R13 ;  /* 0x0000000d16004986 */ /* 0x0007e2000c10150e */
[----:B------:R-:W-:Y:S02]  /*24e0*/  ISETP.GE.AND P4, PT, R3, UR9, PT ;  /* 0x0000000903007c0c */ /* 0x000fe4000bf86270 */
[----:B0-----:R-:W-:Y:S01]  /*24f0*/  IMAD.WIDE R16, R33, 0x2, R24 ;  /* 0x0000000221107825 */ /* 0x001fe200078e0218 */
[----:B--2---:R-:W-:-:S03]  /*2500*/  PRMT R21, R13, 0x7632, R21 ;  /* 0x000076320d157816 */ /* 0x004fc60000000015 */
[C-C-:B------:R-:W-:Y:S02]  /*2510*/  IMAD.WIDE R26, R31.reuse, 0x2, R6.reuse ;  /* 0x000000021f1a7825 */ /* 0x140fe400078e0206 */
[----:B------:R0:W-:Y:S02]  /*2520*/  @P0 STG.E.U16 desc[UR14][R16.64], R21 ;  /* 0x0000001510000986 */ /* 0x0001e4000c10150e */
[----:B------:R-:W-:Y:S02]  /*2530*/  VIADD R31, R31, UR6 ;  /* 0x000000061f1f7c36 */ /* 0x000fe40008000000 */
[----:B------:R-:W-:Y:S01]  /*2540*/  VIADD R0, R4, 0x9 ;  /* 0x0000000904007836 */ /* 0x000fe20000000000 */
[----:B------:R2:W-:Y:S01]  /*2550*/  @P6 STG.E.U16 desc[UR14][R26.64], R18 ;  /* 0x000000121a006986 */ /* 0x0005e2000c10150e */
[C---:B------:R-:W-:Y:S01]  /*2560*/  ISETP.LT.AND P6, PT, R2.reuse, UR8, !P5 ;  /* 0x0000000802007c0c */ /* 0x040fe2000efc1270 */
[----:B------:R-:W-:Y:S01]  /*2570*/  VIADD R3, R31, UR6 ;  /* 0x000000061f037c36 */ /* 0x000fe20008000000 */
[----:B------:R-:W-:Y:S01]  /*2580*/  ISETP.LT.AND P5, PT, R5, UR8, !P5 ;  /* 0x0000000805007c0c */ /* 0x000fe2000efa1270 */
[----:B------:R4:W-:Y:S01]  /*2590*/  @P1 STG.E.U16 desc[UR14][R28.64], R30 ;  /* 0x0000001e1c001986 */ /* 0x0009e2000c10150e */
[----:B------:R-:W-:Y:S01]  /*25a0*/  ISETP.LT.AND P1, PT, R2, UR8, !P3 ;  /* 0x0000000802007c0c */ /* 0x000fe2000df21270 */
[----:B---3--:R-:W-:Y:S01]  /*25b0*/  IMAD.WIDE R12, R31, 0x2, R6 ;  /* 0x000000021f0c7825 */ /* 0x008fe200078e0206 */
[----:B------:R-:W-:Y:S01]  /*25c0*/  ISETP.LT.AND P3, PT, R5, UR8, !P3 ;  /* 0x0000000805007c0c */ /* 0x000fe2000df61270 */
[----:B------:R-:W3:Y:S01]  /*25d0*/  LDS.128 R20, [R34] ;  /* 0x0000000022147984 */ /* 0x000ee20000000c00 */
[----:B------:R-:W-:Y:S01]  /*25e0*/  ISETP.GE.AND P0, PT, R0, UR9, PT ;  /* 0x0000000900007c0c */ /* 0x000fe2000bf06270 */
[----:B0-----:R-:W-:Y:S01]  /*25f0*/  IMAD.WIDE R16, R31, 0x2, R24 ;  /* 0x000000021f107825 */ /* 0x001fe200078e0218 */
[----:B--2---:R-:W-:-:S03]  /*2600*/  PRMT R18, R14, 0x7632, R18 ;  /* 0x000076320e127816 */ /* 0x004fc60000000012 */
[----:B------:R-:W-:-:S04]  /*2610*/  IMAD.WIDE R26, R3, 0x2, R6 ;  /* 0x00000002031a7825 */ /* 0x000fc800078e0206 */
[C---:B----4-:R-:W-:Y:S01]  /*2620*/  IMAD.WIDE R28, R3.reuse, 0x2, R24 ;  /* 0x00000002031c7825 */ /* 0x050fe200078e0218 */
[----:B------:R0:W-:Y:S03]  /*2630*/  @P1 STG.E.U16 desc[UR14][R12.64], R14 ;  /* 0x0000000e0c001986 */ /* 0x0001e6000c10150e */
[----:B------:R-:W-:Y:S01]  /*2640*/  VIADD R31, R3, UR6 ;  /* 0x00000006031f7c36 */ /* 0x000fe20008000000 */
[----:B------:R2:W-:Y:S01]  /*2650*/  @P3 STG.E.U16 desc[UR14][R16.64], R18 ;  /* 0x0000001210003986 */ /* 0x0005e2000c10150e */
[----:B------:R-:W-:Y:S02]  /*2660*/  VIADD R0, R4, 0xa ;  /* 0x0000000a04007836 */ /* 0x000fe40000000000 */
[----:B------:R-:W-:Y:S01]  /*2670*/  VIADD R33, R31, UR6 ;  /* 0x000000061f217c36 */ /* 0x000fe20008000000 */
[----:B------:R4:W-:Y:S01]  /*2680*/  @P6 STG.E.U16 desc[UR14][R26.64], R19 ;  /* 0x000000131a006986 */ /* 0x0009e2000c10150e */
[----:B------:R-:W-:Y:S01]  /*2690*/  ISETP.LT.AND P6, PT, R2, UR8, !P4 ;  /* 0x0000000802007c0c */ /* 0x000fe2000e7c1270 */
[----:B------:R-:W-:Y:S01]  /*26a0*/  VIADD R3, R4, 0xb ;  /* 0x0000000b04037836 */ /* 0x000fe20000000000 */
[----:B------:R-:W-:Y:S01]  /*26b0*/  ISETP.LT.AND P4, PT, R5, UR8, !P4 ;  /* 0x0000000805007c0c */ /* 0x000fe2000e781270 */
[----:B------:R5:W-:Y:S01]  /*26c0*/  @P5 STG.E.U16 desc[UR14][R28.64], R32 ;  /* 0x000000201c005986 */ /* 0x000be2000c10150e */
[----:B------:R-:W-:Y:S01]  /*26d0*/  ISETP.LT.AND P5, PT, R2, UR8, !P2 ;  /* 0x0000000802007c0c */ /* 0x000fe2000d7a1270 */
[----:B0-----:R-:W-:Y:S01]  /*26e0*/  IMAD.WIDE R12, R31, 0x2, R6 ;  /* 0x000000021f0c7825 */ /* 0x001fe200078e0206 */
[----:B------:R-:W-:-:S02]  /*26f0*/  ISETP.LT.AND P2, PT, R5, UR8, !P2 ;  /* 0x0000000805007c0c */ /* 0x000fc4000d741270 */
[----:B------:R-:W-:Y:S01]  /*2700*/  PRMT R14, R15, 0x7632, R14 ;  /* 0x000076320f0e7816 */ /* 0x000fe2000000000e */
[----:B--2---:R-:W-:Y:S01]  /*2710*/  IMAD.WIDE R16, R31, 0x2, R24 ;  /* 0x000000021f107825 */ /* 0x004fe200078e0218 */
[----:B------:R-:W-:Y:S02]  /*2720*/  ISETP.GE.AND P1, PT, R0, UR9, PT ;  /* 0x0000000900007c0c */ /* 0x000fe4000bf26270 */
[----:B------:R-:W-:Y:S01]  /*2730*/  ISETP.GE.AND P3, PT, R3, UR9, PT ;  /* 0x0000000903007c0c */ /* 0x000fe2000bf66270 */
[----:B----4-:R-:W-:-:S04]  /*2740*/  IMAD.WIDE R18, R33, 0x2, R6 ;  /* 0x0000000221127825 */ /* 0x010fc800078e0206 */
[----:B------:R0:W-:Y:S01]  /*2750*/  @P5 STG.E.U16 desc[UR14][R12.64], R15 ;  /* 0x0000000f0c005986 */ /* 0x0001e2000c10150e */
[----:B------:R-:W-:-:S03]  /*2760*/  IMAD.WIDE R26, R33, 0x2, R24 ;  /* 0x00000002211a7825 */ /* 0x000fc600078e0218 */
[----:B------:R2:W-:Y:S01]  /*2770*/  @P2 STG.E.U16 desc[UR14][R16.64], R14 ;  /* 0x0000000e10002986 */ /* 0x0005e2000c10150e */
[C---:B------:R-:W-:Y:S01]  /*2780*/  ISETP.LT.AND P2, PT, R2.reuse, UR8, !P0 ;  /* 0x0000000802007c0c */ /* 0x040fe2000c741270 */
[----:B------:R-:W-:Y:S01]  /*2790*/  VIADD R33, R33, UR6 ;  /* 0x0000000621217c36 */ /* 0x000fe20008000000 */
[----:B------:R-:W-:Y:S01]  /*27a0*/  ISETP.LT.AND P0, PT, R5, UR8, !P0 ;  /* 0x0000000805007c0c */ /* 0x000fe2000c701270 */
[----:B-1----:R3:W-:Y:S01]  /*27b0*/  @P6 STG.E.U16 desc[UR14][R18.64], R8 ;  /* 0x0000000812006986 */ /* 0x0027e2000c10150e */
[----:B------:R-:W-:Y:S01]  /*27c0*/  ISETP.LT.AND P6, PT, R2, UR8, !P1 ;  /* 0x0000000802007c0c */ /* 0x000fe2000cfc1270 */
[----:B-----5:R-:W-:Y:S01]  /*27d0*/  VIADD R29, R33, UR6 ;  /* 0x00000006211d7c36 */ /* 0x020fe20008000000 */
[----:B------:R-:W-:Y:S01]  /*27e0*/  ISETP.LT.AND P1, PT, R5, UR8, !P1 ;  /* 0x0000000805007c0c */ /* 0x000fe2000cf21270 */
[----:B------:R-:W-:Y:S01]  /*27f0*/  VIADD R0, R4, 0xc ;  /* 0x0000000c04007836 */ /* 0x000fe20000000000 */
[----:B0-----:R-:W-:Y:S01]  /*2800*/  PRMT R13, R8, 0x7632, R13 ;  /* 0x00007632080d7816 */ /* 0x001fe2000000000d */
[----:B------:R-:W-:-:S02]  /*2810*/  VIADD R3, R4, 0xd ;  /* 0x0000000d04037836 */ /* 0x000fc40000000000 */
[----:B--2---:R-:W-:Y:S01]  /*2820*/  IMAD.WIDE R14, R33, 0x2, R24 ;  /* 0x00000002210e7825 */ /* 0x004fe200078e0218 */
[----:B------:R-:W-:Y:S01]  /*2830*/  ISETP.GE.AND P5, PT, R0, UR9, PT ;  /* 0x0000000900007c0c */ /* 0x000fe2000bfa6270 */
[----:B------:R0:W-:Y:S01]  /*2840*/  @P4 STG.E.U16 desc[UR14][R26.64], R13 ;  /* 0x0000000d1a004986 */ /* 0x0001e2000c10150e */
[----:B------:R-:W-:Y:S01]  /*2850*/  ISETP.GE.AND P4, PT, R3, UR9, PT ;  /* 0x0000000903007c0c */ /* 0x000fe2000bf86270 */
[----:B------:R-:W-:Y:S01]  /*2860*/  IMAD.WIDE R16, R29, 0x2, R6 ;  /* 0x000000021d107825 */ /* 0x000fe200078e0206 */
[----:B---3--:R-:W-:-:S03]  /*2870*/  PRMT R8, R20, 0x7632, R8 ;  /* 0x0000763214087816 */ /* 0x008fc60000000008 */
[C---:B------:R-:W-:Y:S02]  /*2880*/  VIADD R0, R4.reuse, 0xe ;  /* 0x0000000e04007836 */ /* 0x040fe40000000000 */
[----:B------:R-:W-:Y:S02]  /*2890*/  VIADD R3, R29, UR6 ;  /* 0x000000061d037c36 */ /* 0x000fe40008000000 */
[----:B------:R-:W-:Y:S02]  /*28a0*/  VIADD R4, R4, 0xf ;  /* 0x0000000f04047836 */ /* 0x000fe40000000000 */
[----:B0-----:R-:W-:-:S04]  /*28b0*/  IMAD.WIDE R12, R33, 0x2, R6 ;  /* 0x00000002210c7825 */ /* 0x001fc800078e0206 */
[----:B------:R-:W-:Y:S01]  /*28c0*/  VIADD R19, R3, UR6 ;  /* 0x0000000603137c36 */ /* 0x000fe20008000000 */
[----:B------:R0:W-:Y:S01]  /*28d0*/  @P2 STG.E.U16 desc[UR14][R12.64], R20 ;  /* 0x000000140c002986 */ /* 0x0001e2000c10150e */
[----:B------:R-:W-:Y:S02]  /*28e0*/  ISETP.GE.AND P2, PT, R0, UR9, PT ;  /* 0x0000000900007c0c */ /* 0x000fe4000bf46270 */
[----:B------:R-:W-:Y:S01]  /*28f0*/  PRMT R0, R9, 0x7632, R0 ;  /* 0x0000763209007816 */ /* 0x000fe20000000000 */
[----:B------:R1:W-:Y:S01]  /*2900*/  @P0 STG.E.U16 desc[UR14][R14.64], R8 ;  /* 0x000000080e000986 */ /* 0x0003e2000c10150e */
[C---:B------:R-:W-:Y:S01]  /*2910*/  ISETP.LT.AND P0, PT, R2.reuse, UR8, !P3 ;  /* 0x0000000802007c0c */ /* 0x040fe2000df01270 */
[----:B------:R-:W-:Y:S01]  /*2920*/  VIADD R27, R19, UR6 ;  /* 0x00000006131b7c36 */ /* 0x000fe20008000000 */
[----:B------:R-:W-:Y:S01]  /*2930*/  ISETP.LT.AND P3, PT, R5, UR8, !P3 ;  /* 0x0000000805007c0c */ /* 0x000fe2000df61270 */
[----:B------:R2:W-:Y:S01]  /*2940*/  @P6 STG.E.U16 desc[UR14][R16.64], R9 ;  /* 0x0000000910006986 */ /* 0x0005e2000c10150e */
[----:B------:R-:W-:-:S02]  /*2950*/  ISETP.LT.AND P6, PT, R2, UR8, !P5 ;  /* 0x0000000802007c0c */ /* 0x000fc4000efc1270 */
[----:B------:R-:W-:Y:S01]  /*2960*/  ISETP.LT.AND P5, PT, R5, UR8, !P5 ;  /* 0x0000000805007c0c */ /* 0x000fe2000efa1270 */
[----:B0-----:R-:W-:-:S04]  /*2970*/  IMAD.WIDE R12, R29, 0x2, R24 ;  /* 0x000000021d0c7825 */ /* 0x001fc800078e0218 */
[C---:B-1----:R-:W-:Y:S01]  /*2980*/  IMAD.WIDE R14, R3.reuse, 0x2, R6 ;  /* 0x00000002030e7825 */ /* 0x042fe200078e0206 */
[----:B------:R0:W-:Y:S01]  /*2990*/  @P1 STG.E.U16 desc[UR14][R12.64], R0 ;  /* 0x000000000c001986 */ /* 0x0001e2000c10150e */
[----:B------:R-:W-:Y:S02]  /*29a0*/  ISETP.GE.AND P1, PT, R4, UR9, PT ;  /* 0x0000000904007c0c */ /* 0x000fe4000bf26270 */
[----:B--2---:R-:W-:Y:S01]  /*29b0*/  IMAD.WIDE R8, R3, 0x2, R24 ;  /* 0x0000000203087825 */ /* 0x004fe200078e0218 */
[----:B------:R-:W-:Y:S01]  /*29c0*/  PRMT R3, R21, 0x7632, R3 ;  /* 0x0000763215037816 */ /* 0x000fe20000000003 */
[----:B------:R-:W-:Y:S01]  /*29d0*/  @P0 STG.E.U16 desc[UR14][R14.64], R21 ;  /* 0x000000150e000986 */ /* 0x000fe2000c10150e */
[C---:B------:R-:W-:Y:S01]  /*29e0*/  ISETP.LT.AND P0, PT, R2.reuse, UR8, !P1 ;  /* 0x0000000802007c0c */ /* 0x040fe2000cf01270 */
[--C-:B------:R-:W-:Y:S01]  /*29f0*/  IMAD.WIDE R16, R19, 0x2, R6.reuse ;  /* 0x0000000213107825 */ /* 0x100fe200078e0206 */
[----:B------:R-:W-:Y:S01]  /*2a00*/  ISETP.LT.AND P1, PT, R5, UR8, !P1 ;  /* 0x0000000805007c0c */ /* 0x000fe2000cf21270 */
[----:B------:R1:W-:Y:S01]  /*2a10*/  @P3 STG.E.U16 desc[UR14][R8.64], R3 ;  /* 0x0000000308003986 */ /* 0x0003e2000c10150e */
[C---:B------:R-:W-:Y:S01]  /*2a20*/  ISETP.LT.AND P3, PT, R2.reuse, UR8, !P2 ;  /* 0x0000000802007c0c */ /* 0x040fe2000d761270 */
[----:B------:R-:W-:Y:S01]  /*2a30*/  VIADD R29, R27, UR6 ;  /* 0x000000061b1d7c36 */ /* 0x000fe20008000000 */
[----:B------:R-:W-:Y:S01]  /*2a40*/  ISETP.LT.AND P2, PT, R5, UR8, !P2 ;  /* 0x0000000805007c0c */ /* 0x000fe2000d741270 */
[----:B------:R2:W-:Y:S01]  /*2a50*/  @P6 STG.E.U16 desc[UR14][R16.64], R10 ;  /* 0x0000000a10006986 */ /* 0x0005e2000c10150e */
[----:B------:R-:W-:Y:S01]  /*2a60*/  ISETP.LT.AND P6, PT, R2, UR8, !P4 ;  /* 0x0000000802007c0c */ /* 0x000fe2000e7c1270 */
[----:B0-----:R-:W-:Y:S01]  /*2a70*/  IMAD.WIDE R12, R29, 0x2, R6 ;  /* 0x000000021d0c7825 */ /* 0x001fe200078e0206 */
[----:B------:R-:W-:-:S02]  /*2a80*/  ISETP.LT.AND P4, PT, R5, UR8, !P4 ;  /* 0x0000000805007c0c */ /* 0x000fc4000e781270 */
[----:B------:R-:W-:Y:S01]  /*2a90*/  PRMT R0, R10, 0x7632, R0 ;  /* 0x000076320a007816 */ /* 0x000fe20000000000 */
[----:B------:R-:W-:-:S04]  /*2aa0*/  IMAD.WIDE R4, R27, 0x2, R6 ;  /* 0x000000021b047825 */ /* 0x000fc800078e0206 */
[----:B-1----:R-:W-:Y:S01]  /*2ab0*/  IMAD.WIDE R2, R19, 0x2, R24 ;  /* 0x0000000213027825 */ /* 0x002fe200078e0218 */
[----:B--2---:R-:W-:-:S03]  /*2ac0*/  PRMT R10, R22, 0x7632, R10 ;  /* 0x00007632160a7816 */ /* 0x004fc6000000000a */
[----:B------:R-:W-:Y:S01]  /*2ad0*/  VIADD R17, R29, UR6 ;  /* 0x000000061d117c36 */ /* 0x000fe20008000000 */
[----:B------:R-:W-:Y:S01]  /*2ae0*/  PRMT R16, R11, 0x7632, R16 ;  /* 0x000076320b107816 */ /* 0x000fe20000000010 */
[--C-:B------:R-:W-:Y:S01]  /*2af0*/  IMAD.WIDE R8, R27, 0x2, R24.reuse ;  /* 0x000000021b087825 */ /* 0x100fe200078e0218 */
[----:B------:R0:W-:Y:S03]  /*2b00*/  @P5 STG.E.U16 desc[UR14][R2.64], R0 ;  /* 0x0000000002005986 */ /* 0x0001e6000c10150e */
[----:B------:R-:W-:Y:S01]  /*2b10*/  IMAD.WIDE R14, R29, 0x2, R24 ;  /* 0x000000021d0e7825 */ /* 0x000fe200078e0218 */
[----:B------:R0:W-:Y:S03]  /*2b20*/  @P6 STG.E.U16 desc[UR14][R4.64], R22 ;  /* 0x0000001604006986 */ /* 0x0001e6000c10150e */
[C---:B------:R-:W-:Y:S01]  /*2b30*/  IMAD.WIDE R6, R17.reuse, 0x2, R6 ;  /* 0x0000000211067825 */ /* 0x040fe200078e0206 */
[----:B------:R0:W-:Y:S03]  /*2b40*/  @P4 STG.E.U16 desc[UR14][R8.64], R10 ;  /* 0x0000000a08004986 */ /* 0x0001e6000c10150e */
[----:B------:R-:W-:Y:S01]  /*2b50*/  IMAD.WIDE R24, R17, 0x2, R24 ;  /* 0x0000000211187825 */ /* 0x000fe200078e0218 */
[----:B------:R0:W-:Y:S04]  /*2b60*/  @P3 STG.E.U16 desc[UR14][R12.64], R11 ;  /* 0x0000000b0c003986 */ /* 0x0001e8000c10150e */
[----:B------:R0:W-:Y:S04]  /*2b70*/  @P2 STG.E.U16 desc[UR14][R14.64], R16 ;  /* 0x000000100e002986 */ /* 0x0001e8000c10150e */
[----:B------:R0:W-:Y:S01]  /*2b80*/  @P0 STG.E.U16 desc[UR14][R6.64], R23 ;  /* 0x0000001706000986 */ /* 0x0001e2000c10150e */
[----:B------:R-:W-:Y:S05]  /*2b90*/  @!P1 EXIT ;  /* 0x000000000000994d */ /* 0x000fea0003800000 */
[----:B0-----:R-:W-:-:S05]  /*2ba0*/  PRMT R12, R23, 0x7632, R12 ;  /* 0x00007632170c7816 */ /* 0x001fca000000000c */
[----:B------:R-:W-:Y:S01]  /*2bb0*/  STG.E.U16 desc[UR14][R24.64], R12 ;  /* 0x0000000c18007986 */ /* 0x000fe2000c10150e */
[----:B------:R-:W-:Y:S05]  /*2bc0*/  EXIT ;  /* 0x000000000000794d */ /* 0x000fea0003800000 */
.L_x_2:
[----:B------:R-:W-:-:S00]  /*2bd0*/  BRA `(.L_x_2) ;  /* 0xfffffffc00fc7947 */ /* 0x000fc0000383ffff */
[----:B------:R-:W-:-:S00]  /*2be0*/  NOP ;  /* 0x0000000000007918 */ /* 0x000fc00000000000 */
        /* <DEDUP_REMOVED lines=9> */
.L_x_3:


//--------------------- .nv.shared.matmul_kernel  --------------------------
	.section	.nv.shared.matmul_kernel,"aw",@nobits
	.sectionflags	@""
	.align	16
	.zero		1024


//--------------------- .nv.shared.reserved.0     --------------------------
	.section	.nv.shared.reserved.0,"aw",@nobits
	.weak		__nv_reservedSMEM_offset_0_alias
	.size		__nv_reservedSMEM_offset_0_alias, 0, 0
	.other		__nv_reservedSMEM_offset_0_alias,@"STO_CUDA_RESERVED_SHARED STV_DEFAULT"
__nv_reservedSMEM_offset_0_alias:
	.zero		0


//--------------------- .nv.constant0.matmul_kernel --------------------------
	.section	.nv.constant0.matmul_kernel,"a",@progbits
	.sectionflags	@""
	.align	4
.nv.constant0.matmul_kernel:
	.zero		608


//--------------------- SYMBOLS --------------------------

	.type		.nv.reservedSmem.offset0,@object
	.size		.nv.reservedSmem.offset0,0x4
